	.target	sm_100a

	.elftype	@"ET_EXEC"


//--------------------- .note.nv.tkinfo           --------------------------
	.section	.note.nv.tkinfo,"",@"SHT_NOTE"
	.sectionflags	@"SHF_NOTE_NV_TKINFO"
	.tkinfo
        /*0018*/ 	.word	0x00000002
        /*0030*/ 	.string	""
        /*0030*/ 	.string	"ptxas"
        /*0030*/ 	.string	"Cuda compilation tools, release 13.0, V13.0.88"
        /*0030*/ 	.string	"Build cuda_13.0.r13.0/compiler.36424714_0"
        /*0030*/ 	.string	"-arch sm_100a -m 64 "



//--------------------- .note.nv.cuinfo           --------------------------
	.section	.note.nv.cuinfo,"",@"SHT_NOTE"
	.sectionflags	@"SHF_NOTE_NV_CUINFO"
        /*0018*/ 	.short	0x0002
        /*001a*/ 	.short	0x0064
        /*001c*/ 	.short	0x0082
	.zero		2


//--------------------- .nv.info                  --------------------------
	.section	.nv.info,"",@"SHT_CUDA_INFO"
	.align	4


	//----- nvinfo : EIATTR_REGCOUNT
	.align		4
        /*0000*/ 	.byte	0x04, 0x2f
        /*0002*/ 	.short	(.L_12 - .L_11)
	.align		4
.L_11:
        /*0004*/ 	.word	index@(_ZN7cutlass6KernelINS_4conv6kernel23ImplicitGemmConvolutionINS1_11threadblock21ImplicitGemmPipelinedINS_4gemm9GemmShapeILi64ELi64ELi8EEENS4_12TileIteratorINS4_48Conv2dFpropActivationTileAccessIteratorOptimizedINS_11MatrixShapeILi64ELi8EEENS_10QuaternionIfEENS_6layout10TensorNHWCENS_9transform30PitchLinearStripminedThreadMapINS_16PitchLinearShapeILi8ELi64EEELi128ELi1EEENS_12AlignedArrayISE_Li1ELi16EEEEEEENSH_11threadblock19RegularTileIteratorISC_SE_NSF_11ColumnMajorELi1ENSH_33TransposePitchLinearThreadMapSimtISL_EELi16EEENS9_INS4_44Conv2dFpropFilterTileAccessIteratorOptimizedINSB_ILi8ELi64EEESE_SG_SL_SN_Lb0EEEEENSR_ISX_SE_NSF_8RowMajorELi0ESU_Li16EEESE_SG_NS6_11threadblock9MmaPolicyINS6_4warp7MmaSimtINS7_ILi32ELi32ELi8EEESE_SS_SE_S10_SE_S10_NS14_13MmaSimtPolicyINSB_ILi4ELi8EEENSF_19RowMajorInterleavedILi1EEENS7_ILi1ELi1ELi1EEEEELi1ELNS_16ComplexTransformE0ELS1D_0EbEENSB_ILi1ELi0EEENSB_ILi0ELi1EEELi1EEENS_21NumericArrayConverterISE_SE_Li4ELNS_15FloatRoundStyleE2ENSH_6thread14UnaryTransform8IdentityEEES1N_bEENS_8epilogue11threadblock8EpilogueIS8_S1E_Li1ENS1Q_22PredicatedTileIteratorINS1Q_26OutputTileOptimalThreadMapINS1Q_15OutputTileShapeILi64ELi1ELi4ELi2ELi1EEENS1U_ILi1ELi1ELi8ELi1ELi8EEELi128ELi1ELi128EEESE_Lb0ENSF_9NoPermuteELb0EEENS1P_4warp20FragmentIteratorSimtIS16_NS6_6thread3MmaINS7_ILi8ELi4ELi1EEESE_SS_SE_S10_SE_S10_NS_4arch13OpMultiplyAddEbEES10_S1C_EENS20_16TileIteratorSimtIS16_S27_SE_S10_S1C_EENS1Q_18SharedLoadIteratorINS1X_18CompactedThreadMapESE_Li16EEENS1P_6thread17LinearCombinationISE_Li1ESE_SE_LNS2E_9ScaleType4KindE0ELS1J_2ESE_EENSB_ILi0ELi5EEELi1ELi1EEENS12_30GemmIdentityThreadblockSwizzleILi1EEELNS1_8OperatorE0ENS1_17Conv2dProblemSizeELNS1_9GroupModeE0EEEEEvNT_6ParamsE)
        /*0008*/ 	.word	0x000000ff


	//----- nvinfo : EIATTR_FRAME_SIZE
	.align		4
.L_12:
        /*000c*/ 	.byte	0x04, 0x11
        /*000e*/ 	.short	(.L_14 - .L_13)
	.align		4
.L_13:
        /*0010*/ 	.word	index@(_ZN7cutlass6KernelINS_4conv6kernel23ImplicitGemmConvolutionINS1_11threadblock21ImplicitGemmPipelinedINS_4gemm9GemmShapeILi64ELi64ELi8EEENS4_12TileIteratorINS4_48Conv2dFpropActivationTileAccessIteratorOptimizedINS_11MatrixShapeILi64ELi8EEENS_10QuaternionIfEENS_6layout10TensorNHWCENS_9transform30PitchLinearStripminedThreadMapINS_16PitchLinearShapeILi8ELi64EEELi128ELi1EEENS_12AlignedArrayISE_Li1ELi16EEEEEEENSH_11threadblock19RegularTileIteratorISC_SE_NSF_11ColumnMajorELi1ENSH_33TransposePitchLinearThreadMapSimtISL_EELi16EEENS9_INS4_44Conv2dFpropFilterTileAccessIteratorOptimizedINSB_ILi8ELi64EEESE_SG_SL_SN_Lb0EEEEENSR_ISX_SE_NSF_8RowMajorELi0ESU_Li16EEESE_SG_NS6_11threadblock9MmaPolicyINS6_4warp7MmaSimtINS7_ILi32ELi32ELi8EEESE_SS_SE_S10_SE_S10_NS14_13MmaSimtPolicyINSB_ILi4ELi8EEENSF_19RowMajorInterleavedILi1EEENS7_ILi1ELi1ELi1EEEEELi1ELNS_16ComplexTransformE0ELS1D_0EbEENSB_ILi1ELi0EEENSB_ILi0ELi1EEELi1EEENS_21NumericArrayConverterISE_SE_Li4ELNS_15FloatRoundStyleE2ENSH_6thread14UnaryTransform8IdentityEEES1N_bEENS_8epilogue11threadblock8EpilogueIS8_S1E_Li1ENS1Q_22PredicatedTileIteratorINS1Q_26OutputTileOptimalThreadMapINS1Q_15OutputTileShapeILi64ELi1ELi4ELi2ELi1EEENS1U_ILi1ELi1ELi8ELi1ELi8EEELi128ELi1ELi128EEESE_Lb0ENSF_9NoPermuteELb0EEENS1P_4warp20FragmentIteratorSimtIS16_NS6_6thread3MmaINS7_ILi8ELi4ELi1EEESE_SS_SE_S10_SE_S10_NS_4arch13OpMultiplyAddEbEES10_S1C_EENS20_16TileIteratorSimtIS16_S27_SE_S10_S1C_EENS1Q_18SharedLoadIteratorINS1X_18CompactedThreadMapESE_Li16EEENS1P_6thread17LinearCombinationISE_Li1ESE_SE_LNS2E_9ScaleType4KindE0ELS1J_2ESE_EENSB_ILi0ELi5EEELi1ELi1EEENS12_30GemmIdentityThreadblockSwizzleILi1EEELNS1_8OperatorE0ENS1_17Conv2dProblemSizeELNS1_9GroupModeE0EEEEEvNT_6ParamsE)
        /*0014*/ 	.word	0x00000028


	//----- nvinfo : EIATTR_MIN_STACK_SIZE
	.align		4
.L_14:
        /*0018*/ 	.byte	0x04, 0x12
        /*001a*/ 	.short	(.L_16 - .L_15)
	.align		4
.L_15:
        /*001c*/ 	.word	index@(_ZN7cutlass6KernelINS_4conv6kernel23ImplicitGemmConvolutionINS1_11threadblock21ImplicitGemmPipelinedINS_4gemm9GemmShapeILi64ELi64ELi8EEENS4_12TileIteratorINS4_48Conv2dFpropActivationTileAccessIteratorOptimizedINS_11MatrixShapeILi64ELi8EEENS_10QuaternionIfEENS_6layout10TensorNHWCENS_9transform30PitchLinearStripminedThreadMapINS_16PitchLinearShapeILi8ELi64EEELi128ELi1EEENS_12AlignedArrayISE_Li1ELi16EEEEEEENSH_11threadblock19RegularTileIteratorISC_SE_NSF_11ColumnMajorELi1ENSH_33TransposePitchLinearThreadMapSimtISL_EELi16EEENS9_INS4_44Conv2dFpropFilterTileAccessIteratorOptimizedINSB_ILi8ELi64EEESE_SG_SL_SN_Lb0EEEEENSR_ISX_SE_NSF_8RowMajorELi0ESU_Li16EEESE_SG_NS6_11threadblock9MmaPolicyINS6_4warp7MmaSimtINS7_ILi32ELi32ELi8EEESE_SS_SE_S10_SE_S10_NS14_13MmaSimtPolicyINSB_ILi4ELi8EEENSF_19RowMajorInterleavedILi1EEENS7_ILi1ELi1ELi1EEEEELi1ELNS_16ComplexTransformE0ELS1D_0EbEENSB_ILi1ELi0EEENSB_ILi0ELi1EEELi1EEENS_21NumericArrayConverterISE_SE_Li4ELNS_15FloatRoundStyleE2ENSH_6thread14UnaryTransform8IdentityEEES1N_bEENS_8epilogue11threadblock8EpilogueIS8_S1E_Li1ENS1Q_22PredicatedTileIteratorINS1Q_26OutputTileOptimalThreadMapINS1Q_15OutputTileShapeILi64ELi1ELi4ELi2ELi1EEENS1U_ILi1ELi1ELi8ELi1ELi8EEELi128ELi1ELi128EEESE_Lb0ENSF_9NoPermuteELb0EEENS1P_4warp20FragmentIteratorSimtIS16_NS6_6thread3MmaINS7_ILi8ELi4ELi1EEESE_SS_SE_S10_SE_S10_NS_4arch13OpMultiplyAddEbEES10_S1C_EENS20_16TileIteratorSimtIS16_S27_SE_S10_S1C_EENS1Q_18SharedLoadIteratorINS1X_18CompactedThreadMapESE_Li16EEENS1P_6thread17LinearCombinationISE_Li1ESE_SE_LNS2E_9ScaleType4KindE0ELS1J_2ESE_EENSB_ILi0ELi5EEELi1ELi1EEENS12_30GemmIdentityThreadblockSwizzleILi1EEELNS1_8OperatorE0ENS1_17Conv2dProblemSizeELNS1_9GroupModeE0EEEEEvNT_6ParamsE)
        /*0020*/ 	.word	0x00000028
.L_16:


//--------------------- .nv.compat                --------------------------
	.section	.nv.compat,"",@"SHT_CUDA_COMPAT_INFO"
	.align	4
        /*0000*/ 	.byte	0x02, 0x09, 0x01, 0x00, 0x02, 0x02, 0x01, 0x00, 0x02, 0x05, 0x05, 0x00, 0x03, 0x07, 0x01, 0x01
        /*0010*/ 	.byte	0x02, 0x03, 0x00, 0x00, 0x02, 0x06, 0x01, 0x00, 0x04, 0x0b, 0x08, 0x00, 0x09, 0x00, 0x00, 0x00
        /*0020*/ 	.byte	0x00, 0x00, 0x00, 0x00


//--------------------- .nv.info._ZN7cutlass6KernelINS_4conv6kernel23ImplicitGemmConvolutionINS1_11threadblock21ImplicitGemmPipelinedINS_4gemm9GemmShapeILi64ELi64ELi8EEENS4_12TileIteratorINS4_48Conv2dFpropActivationTileAccessIteratorOptimizedINS_11MatrixShapeILi64ELi8EEENS_10QuaternionIfEENS_6layout10TensorNHWCENS_9transform30PitchLinearStripminedThreadMapINS_16PitchLinearShapeILi8ELi64EEELi128ELi1EEENS_12AlignedArrayISE_Li1ELi16EEEEEEENSH_11threadblock19RegularTileIteratorISC_SE_NSF_11ColumnMajorELi1ENSH_33TransposePitchLinearThreadMapSimtISL_EELi16EEENS9_INS4_44Conv2dFpropFilterTileAccessIteratorOptimizedINSB_ILi8ELi64EEESE_SG_SL_SN_Lb0EEEEENSR_ISX_SE_NSF_8RowMajorELi0ESU_Li16EEESE_SG_NS6_11threadblock9MmaPolicyINS6_4warp7MmaSimtINS7_ILi32ELi32ELi8EEESE_SS_SE_S10_SE_S10_NS14_13MmaSimtPolicyINSB_ILi4ELi8EEENSF_19RowMajorInterleavedILi1EEENS7_ILi1ELi1ELi1EEEEELi1ELNS_16ComplexTransformE0ELS1D_0EbEENSB_ILi1ELi0EEENSB_ILi0ELi1EEELi1EEENS_21NumericArrayConverterISE_SE_Li4ELNS_15FloatRoundStyleE2ENSH_6thread14UnaryTransform8IdentityEEES1N_bEENS_8epilogue11threadblock8EpilogueIS8_S1E_Li1ENS1Q_22PredicatedTileIteratorINS1Q_26OutputTileOptimalThreadMapINS1Q_15OutputTileShapeILi64ELi1ELi4ELi2ELi1EEENS1U_ILi1ELi1ELi8ELi1ELi8EEELi128ELi1ELi128EEESE_Lb0ENSF_9NoPermuteELb0EEENS1P_4warp20FragmentIteratorSimtIS16_NS6_6thread3MmaINS7_ILi8ELi4ELi1EEESE_SS_SE_S10_SE_S10_NS_4arch13OpMultiplyAddEbEES10_S1C_EENS20_16TileIteratorSimtIS16_S27_SE_S10_S1C_EENS1Q_18SharedLoadIteratorINS1X_18CompactedThreadMapESE_Li16EEENS1P_6thread17LinearCombinationISE_Li1ESE_SE_LNS2E_9ScaleType4KindE0ELS1J_2ESE_EENSB_ILi0ELi5EEELi1ELi1EEENS12_30GemmIdentityThreadblockSwizzleILi1EEELNS1_8OperatorE0ENS1_17Conv2dProblemSizeELNS1_9GroupModeE0EEEEEvNT_6ParamsE --------------------------
	.section	.nv.info._ZN7cutlass6KernelINS_4conv6kernel23ImplicitGemmConvolutionINS1_11threadblock21ImplicitGemmPipelinedINS_4gemm9GemmShapeILi64ELi64ELi8EEENS4_12TileIteratorINS4_48Conv2dFpropActivationTileAccessIteratorOptimizedINS_11MatrixShapeILi64ELi8EEENS_10QuaternionIfEENS_6layout10TensorNHWCENS_9transform30PitchLinearStripminedThreadMapINS_16PitchLinearShapeILi8ELi64EEELi128ELi1EEENS_12AlignedArrayISE_Li1ELi16EEEEEEENSH_11threadblock19RegularTileIteratorISC_SE_NSF_11ColumnMajorELi1ENSH_33TransposePitchLinearThreadMapSimtISL_EELi16EEENS9_INS4_44Conv2dFpropFilterTileAccessIteratorOptimizedINSB_ILi8ELi64EEESE_SG_SL_SN_Lb0EEEEENSR_ISX_SE_NSF_8RowMajorELi0ESU_Li16EEESE_SG_NS6_11threadblock9MmaPolicyINS6_4warp7MmaSimtINS7_ILi32ELi32ELi8EEESE_SS_SE_S10_SE_S10_NS14_13MmaSimtPolicyINSB_ILi4ELi8EEENSF_19RowMajorInterleavedILi1EEENS7_ILi1ELi1ELi1EEEEELi1ELNS_16ComplexTransformE0ELS1D_0EbEENSB_ILi1ELi0EEENSB_ILi0ELi1EEELi1EEENS_21NumericArrayConverterISE_SE_Li4ELNS_15FloatRoundStyleE2ENSH_6thread14UnaryTransform8IdentityEEES1N_bEENS_8epilogue11threadblock8EpilogueIS8_S1E_Li1ENS1Q_22PredicatedTileIteratorINS1Q_26OutputTileOptimalThreadMapINS1Q_15OutputTileShapeILi64ELi1ELi4ELi2ELi1EEENS1U_ILi1ELi1ELi8ELi1ELi8EEELi128ELi1ELi128EEESE_Lb0ENSF_9NoPermuteELb0EEENS1P_4warp20FragmentIteratorSimtIS16_NS6_6thread3MmaINS7_ILi8ELi4ELi1EEESE_SS_SE_S10_SE_S10_NS_4arch13OpMultiplyAddEbEES10_S1C_EENS20_16TileIteratorSimtIS16_S27_SE_S10_S1C_EENS1Q_18SharedLoadIteratorINS1X_18CompactedThreadMapESE_Li16EEENS1P_6thread17LinearCombinationISE_Li1ESE_SE_LNS2E_9ScaleType4KindE0ELS1J_2ESE_EENSB_ILi0ELi5EEELi1ELi1EEENS12_30GemmIdentityThreadblockSwizzleILi1EEELNS1_8OperatorE0ENS1_17Conv2dProblemSizeELNS1_9GroupModeE0EEEEEvNT_6ParamsE,"",@"SHT_CUDA_INFO"
	.sectionflags	@""
	.align	4


	//----- nvinfo : EIATTR_CUDA_API_VERSION
	.align		4
        /*0000*/ 	.byte	0x04, 0x37
        /*0002*/ 	.short	(.L_18 - .L_17)
.L_17:
        /*0004*/ 	.word	0x00000082


	//----- nvinfo : EIATTR_KPARAM_INFO
	.align		4
.L_18:
        /*0008*/ 	.byte	0x04, 0x17
        /*000a*/ 	.short	(.L_20 - .L_19)
.L_19:
        /*000c*/ 	.word	0x00000000
        /*0010*/ 	.short	0x0000
        /*0012*/ 	.short	0x0000
        /*0014*/ 	.byte	0x00, 0xf0, 0x61, 0x07


	//----- nvinfo : EIATTR_SPARSE_MMA_MASK
	.align		4
.L_20:
        /*0018*/ 	.byte	0x03, 0x50
        /*001a*/ 	.short	0x0000


	//----- nvinfo : EIATTR_MAXREG_COUNT
	.align		4
        /*001c*/ 	.byte	0x03, 0x1b
        /*001e*/ 	.short	0x00ff


	//----- nvinfo : EIATTR_NUM_BARRIERS
	.align		4
        /*0020*/ 	.byte	0x02, 0x4c
        /*0022*/ 	.byte	0x01
	.zero		1


	//----- nvinfo : EIATTR_ANNOTATIONS
	.align		4
        /*0024*/ 	.byte	0x04, 0x55
        /*0026*/ 	.short	(.L_22 - .L_21)


	//   ....[0]....
.L_21:
        /*0028*/ 	.word	0x00000001
        /*002c*/ 	.byte	0x60, 0x20, 0x00, 0x00, 0x01, 0x00, 0x00, 0x00, 0x90, 0x20, 0x00, 0x00, 0x01, 0x00, 0x00, 0x00
        /* <DEDUP_REMOVED lines=9> */
        /*00cc*/ 	.byte	0x40, 0x2f, 0x01, 0x00, 0x01, 0x00, 0x00, 0x00, 0x70, 0x2f, 0x01, 0x00


	//----- nvinfo : EIATTR_MERCURY_ISA_VERSION
	.align		4
.L_22:
        /*00d8*/ 	.byte	0x03, 0x5f
        /*00da*/ 	.short	0x0101


	//----- nvinfo : EIATTR_COOP_GROUP_MASK_REGIDS
	.align		4
        /*00dc*/ 	.byte	0x04, 0x29
        /*00de*/ 	.short	(.L_24 - .L_23)


	//   ....[0]....
.L_23:
        /*00e0*/ 	.word	0xffffffff


	//----- nvinfo : EIATTR_COOP_GROUP_INSTR_OFFSETS
	.align		4
.L_24:
        /*00e4*/ 	.byte	0x04, 0x28
        /*00e6*/ 	.short	(.L_26 - .L_25)


	//   ....[0]....
.L_25:
        /*00e8*/ 	.word	0x00001570


	//----- nvinfo : EIATTR_VRC_CTA_INIT_COUNT
	.align		4
.L_26:
        /*00ec*/ 	.byte	0x02, 0x4a
	.zero		1
	.zero		1


	//----- nvinfo : EIATTR_EXIT_INSTR_OFFSETS
	.align		4
        /*00f0*/ 	.byte	0x04, 0x1c
        /*00f2*/ 	.short	(.L_28 - .L_27)


	//   ....[0]....
.L_27:
        /*00f4*/ 	.word	0x000000e0


	//   ....[1]....
        /*00f8*/ 	.word	0x0001c760


	//   ....[2]....
        /*00fc*/ 	.word	0x0001c7d0


	//   ....[3]....
        /*0100*/ 	.word	0x0001c820


	//----- nvinfo : EIATTR_CRS_STACK_SIZE
	.align		4
.L_28:
        /*0104*/ 	.byte	0x04, 0x1e
        /*0106*/ 	.short	(.L_30 - .L_29)
.L_29:
        /*0108*/ 	.word	0x00000000


	//----- nvinfo : EIATTR_CBANK_PARAM_SIZE
	.align		4
.L_30:
        /*010c*/ 	.byte	0x03, 0x19
        /*010e*/ 	.short	0x01d8


	//----- nvinfo : EIATTR_PARAM_CBANK
	.align		4
        /*0110*/ 	.byte	0x04, 0x0a
        /*0112*/ 	.short	(.L_32 - .L_31)
	.align		4
.L_31:
        /*0114*/ 	.word	index@(.nv.constant0._ZN7cutlass6KernelINS_4conv6kernel23ImplicitGemmConvolutionINS1_11threadblock21ImplicitGemmPipelinedINS_4gemm9GemmShapeILi64ELi64ELi8EEENS4_12TileIteratorINS4_48Conv2dFpropActivationTileAccessIteratorOptimizedINS_11MatrixShapeILi64ELi8EEENS_10QuaternionIfEENS_6layout10TensorNHWCENS_9transform30PitchLinearStripminedThreadMapINS_16PitchLinearShapeILi8ELi64EEELi128ELi1EEENS_12AlignedArrayISE_Li1ELi16EEEEEEENSH_11threadblock19RegularTileIteratorISC_SE_NSF_11ColumnMajorELi1ENSH_33TransposePitchLinearThreadMapSimtISL_EELi16EEENS9_INS4_44Conv2dFpropFilterTileAccessIteratorOptimizedINSB_ILi8ELi64EEESE_SG_SL_SN_Lb0EEEEENSR_ISX_SE_NSF_8RowMajorELi0ESU_Li16EEESE_SG_NS6_11threadblock9MmaPolicyINS6_4warp7MmaSimtINS7_ILi32ELi32ELi8EEESE_SS_SE_S10_SE_S10_NS14_13MmaSimtPolicyINSB_ILi4ELi8EEENSF_19RowMajorInterleavedILi1EEENS7_ILi1ELi1ELi1EEEEELi1ELNS_16ComplexTransformE0ELS1D_0EbEENSB_ILi1ELi0EEENSB_ILi0ELi1EEELi1EEENS_21NumericArrayConverterISE_SE_Li4ELNS_15FloatRoundStyleE2ENSH_6thread14UnaryTransform8IdentityEEES1N_bEENS_8epilogue11threadblock8EpilogueIS8_S1E_Li1ENS1Q_22PredicatedTileIteratorINS1Q_26OutputTileOptimalThreadMapINS1Q_15OutputTileShapeILi64ELi1ELi4ELi2ELi1EEENS1U_ILi1ELi1ELi8ELi1ELi8EEELi128ELi1ELi128EEESE_Lb0ENSF_9NoPermuteELb0EEENS1P_4warp20FragmentIteratorSimtIS16_NS6_6thread3MmaINS7_ILi8ELi4ELi1EEESE_SS_SE_S10_SE_S10_NS_4arch13OpMultiplyAddEbEES10_S1C_EENS20_16TileIteratorSimtIS16_S27_SE_S10_S1C_EENS1Q_18SharedLoadIteratorINS1X_18CompactedThreadMapESE_Li16EEENS1P_6thread17LinearCombinationISE_Li1ESE_SE_LNS2E_9ScaleType4KindE0ELS1J_2ESE_EENSB_ILi0ELi5EEELi1ELi1EEENS12_30GemmIdentityThreadblockSwizzleILi1EEELNS1_8OperatorE0ENS1_17Conv2dProblemSizeELNS1_9GroupModeE0EEEEEvNT_6ParamsE)
        /*0118*/ 	.short	0x0380
        /*011a*/ 	.short	0x01d8


	//----- nvinfo : EIATTR_SW_WAR
	.align		4
.L_32:
        /*011c*/ 	.byte	0x04, 0x36
        /*011e*/ 	.short	(.L_34 - .L_33)
.L_33:
        /*0120*/ 	.word	0x00000008
.L_34:


//--------------------- .nv.callgraph             --------------------------
	.section	.nv.callgraph,"",@"SHT_CUDA_CALLGRAPH"
	.align	4
	.sectionentsize	8
	.align		4
        /*0000*/ 	.word	0x00000000
	.align		4
        /*0004*/ 	.word	0xffffffff
	.align		4
        /*0008*/ 	.word	0x00000000
	.align		4
        /*000c*/ 	.word	0xfffffffe
	.align		4
        /*0010*/ 	.word	0x00000000
	.align		4
        /*0014*/ 	.word	0xfffffffd
	.align		4
        /*0018*/ 	.word	0x00000000
	.align		4
        /*001c*/ 	.word	0xfffffffc


//--------------------- .nv.constant4             --------------------------
	.section	.nv.constant4,"a",@progbits
	.align	8
	.align		8
.nv.constant4:
        /*0000*/ 	.dword	_ZN34_INTERNAL_2b7260c5_4_k_cu_2106836d4cuda3std3__45__cpo5beginE
	.align		8
        /*0008*/ 	.dword	_ZN34_INTERNAL_2b7260c5_4_k_cu_2106836d4cuda3std3__45__cpo3endE
	.align		8
        /*0010*/ 	.dword	_ZN34_INTERNAL_2b7260c5_4_k_cu_2106836d4cuda3std3__45__cpo6cbeginE
	.align		8
        /*0018*/ 	.dword	_ZN34_INTERNAL_2b7260c5_4_k_cu_2106836d4cuda3std3__45__cpo4cendE
	.align		8
        /*0020*/ 	.dword	_ZN34_INTERNAL_2b7260c5_4_k_cu_2106836d4cuda3std3__436_GLOBAL__N__2b7260c5_4_k_cu_2106836d6ignoreE
	.align		8
        /*0028*/ 	.dword	_ZN34_INTERNAL_2b7260c5_4_k_cu_2106836d4cuda3std3__419piecewise_constructE
	.align		8
        /*0030*/ 	.dword	_ZN34_INTERNAL_2b7260c5_4_k_cu_2106836d4cuda3std3__48in_placeE
	.align		8
        /*0038*/ 	.dword	_ZN34_INTERNAL_2b7260c5_4_k_cu_2106836d4cuda3std6ranges3__45__cpo4swapE
	.align		8
        /*0040*/ 	.dword	_ZN34_INTERNAL_2b7260c5_4_k_cu_2106836d4cuda3std6ranges3__45__cpo9iter_moveE
	.align		8
        /*0048*/ 	.dword	_ZN34_INTERNAL_2b7260c5_4_k_cu_2106836d4cute7productE
	.align		8
        /*0050*/ 	.dword	_ZN34_INTERNAL_2b7260c5_4_k_cu_2106836d4cute1_E


//--------------------- .text._ZN7cutlass6KernelINS_4conv6kernel23ImplicitGemmConvolutionINS1_11threadblock21ImplicitGemmPipelinedINS_4gemm9GemmShapeILi64ELi64ELi8EEENS4_12TileIteratorINS4_48Conv2dFpropActivationTileAccessIteratorOptimizedINS_11MatrixShapeILi64ELi8EEENS_10QuaternionIfEENS_6layout10TensorNHWCENS_9transform30PitchLinearStripminedThreadMapINS_16PitchLinearShapeILi8ELi64EEELi128ELi1EEENS_12AlignedArrayISE_Li1ELi16EEEEEEENSH_11threadblock19RegularTileIteratorISC_SE_NSF_11ColumnMajorELi1ENSH_33TransposePitchLinearThreadMapSimtISL_EELi16EEENS9_INS4_44Conv2dFpropFilterTileAccessIteratorOptimizedINSB_ILi8ELi64EEESE_SG_SL_SN_Lb0EEEEENSR_ISX_SE_NSF_8RowMajorELi0ESU_Li16EEESE_SG_NS6_11threadblock9MmaPolicyINS6_4warp7MmaSimtINS7_ILi32ELi32ELi8EEESE_SS_SE_S10_SE_S10_NS14_13MmaSimtPolicyINSB_ILi4ELi8EEENSF_19RowMajorInterleavedILi1EEENS7_ILi1ELi1ELi1EEEEELi1ELNS_16ComplexTransformE0ELS1D_0EbEENSB_ILi1ELi0EEENSB_ILi0ELi1EEELi1EEENS_21NumericArrayConverterISE_SE_Li4ELNS_15FloatRoundStyleE2ENSH_6thread14UnaryTransform8IdentityEEES1N_bEENS_8epilogue11threadblock8EpilogueIS8_S1E_Li1ENS1Q_22PredicatedTileIteratorINS1Q_26OutputTileOptimalThreadMapINS1Q_15OutputTileShapeILi64ELi1ELi4ELi2ELi1EEENS1U_ILi1ELi1ELi8ELi1ELi8EEELi128ELi1ELi128EEESE_Lb0ENSF_9NoPermuteELb0EEENS1P_4warp20FragmentIteratorSimtIS16_NS6_6thread3MmaINS7_ILi8ELi4ELi1EEESE_SS_SE_S10_SE_S10_NS_4arch13OpMultiplyAddEbEES10_S1C_EENS20_16TileIteratorSimtIS16_S27_SE_S10_S1C_EENS1Q_18SharedLoadIteratorINS1X_18CompactedThreadMapESE_Li16EEENS1P_6thread17LinearCombinationISE_Li1ESE_SE_LNS2E_9ScaleType4KindE0ELS1J_2ESE_EENSB_ILi0ELi5EEELi1ELi1EEENS12_30GemmIdentityThreadblockSwizzleILi1EEELNS1_8OperatorE0ENS1_17Conv2dProblemSizeELNS1_9GroupModeE0EEEEEvNT_6ParamsE --------------------------
	.section	.text._ZN7cutlass6KernelINS_4conv6kernel23ImplicitGemmConvolutionINS1_11threadblock21ImplicitGemmPipelinedINS_4gemm9GemmShapeILi64ELi64ELi8EEENS4_12TileIteratorINS4_48Conv2dFpropActivationTileAccessIteratorOptimizedINS_11MatrixShapeILi64ELi8EEENS_10QuaternionIfEENS_6layout10TensorNHWCENS_9transform30PitchLinearStripminedThreadMapINS_16PitchLinearShapeILi8ELi64EEELi128ELi1EEENS_12AlignedArrayISE_Li1ELi16EEEEEEENSH_11threadblock19RegularTileIteratorISC_SE_NSF_11ColumnMajorELi1ENSH_33TransposePitchLinearThreadMapSimtISL_EELi16EEENS9_INS4_44Conv2dFpropFilterTileAccessIteratorOptimizedINSB_ILi8ELi64EEESE_SG_SL_SN_Lb0EEEEENSR_ISX_SE_NSF_8RowMajorELi0ESU_Li16EEESE_SG_NS6_11threadblock9MmaPolicyINS6_4warp7MmaSimtINS7_ILi32ELi32ELi8EEESE_SS_SE_S10_SE_S10_NS14_13MmaSimtPolicyINSB_ILi4ELi8EEENSF_19RowMajorInterleavedILi1EEENS7_ILi1ELi1ELi1EEEEELi1ELNS_16ComplexTransformE0ELS1D_0EbEENSB_ILi1ELi0EEENSB_ILi0ELi1EEELi1EEENS_21NumericArrayConverterISE_SE_Li4ELNS_15FloatRoundStyleE2ENSH_6thread14UnaryTransform8IdentityEEES1N_bEENS_8epilogue11threadblock8EpilogueIS8_S1E_Li1ENS1Q_22PredicatedTileIteratorINS1Q_26OutputTileOptimalThreadMapINS1Q_15OutputTileShapeILi64ELi1ELi4ELi2ELi1EEENS1U_ILi1ELi1ELi8ELi1ELi8EEELi128ELi1ELi128EEESE_Lb0ENSF_9NoPermuteELb0EEENS1P_4warp20FragmentIteratorSimtIS16_NS6_6thread3MmaINS7_ILi8ELi4ELi1EEESE_SS_SE_S10_SE_S10_NS_4arch13OpMultiplyAddEbEES10_S1C_EENS20_16TileIteratorSimtIS16_S27_SE_S10_S1C_EENS1Q_18SharedLoadIteratorINS1X_18CompactedThreadMapESE_Li16EEENS1P_6thread17LinearCombinationISE_Li1ESE_SE_LNS2E_9ScaleType4KindE0ELS1J_2ESE_EENSB_ILi0ELi5EEELi1ELi1EEENS12_30GemmIdentityThreadblockSwizzleILi1EEELNS1_8OperatorE0ENS1_17Conv2dProblemSizeELNS1_9GroupModeE0EEEEEvNT_6ParamsE,"ax",@progbits
	.align	128
.text._ZN7cutlass6KernelINS_4conv6kernel23ImplicitGemmConvolutionINS1_11threadblock21ImplicitGemmPipelinedINS_4gemm9GemmShapeILi64ELi64ELi8EEENS4_12TileIteratorINS4_48Conv2dFpropActivationTileAccessIteratorOptimizedINS_11MatrixShapeILi64ELi8EEENS_10QuaternionIfEENS_6layout10TensorNHWCENS_9transform30PitchLinearStripminedThreadMapINS_16PitchLinearShapeILi8ELi64EEELi128ELi1EEENS_12AlignedArrayISE_Li1ELi16EEEEEEENSH_11threadblock19RegularTileIteratorISC_SE_NSF_11ColumnMajorELi1ENSH_33TransposePitchLinearThreadMapSimtISL_EELi16EEENS9_INS4_44Conv2dFpropFilterTileAccessIteratorOptimizedINSB_ILi8ELi64EEESE_SG_SL_SN_Lb0EEEEENSR_ISX_SE_NSF_8RowMajorELi0ESU_Li16EEESE_SG_NS6_11threadblock9MmaPolicyINS6_4warp7MmaSimtINS7_ILi32ELi32ELi8EEESE_SS_SE_S10_SE_S10_NS14_13MmaSimtPolicyINSB_ILi4ELi8EEENSF_19RowMajorInterleavedILi1EEENS7_ILi1ELi1ELi1EEEEELi1ELNS_16ComplexTransformE0ELS1D_0EbEENSB_ILi1ELi0EEENSB_ILi0ELi1EEELi1EEENS_21NumericArrayConverterISE_SE_Li4ELNS_15FloatRoundStyleE2ENSH_6thread14UnaryTransform8IdentityEEES1N_bEENS_8epilogue11threadblock8EpilogueIS8_S1E_Li1ENS1Q_22PredicatedTileIteratorINS1Q_26OutputTileOptimalThreadMapINS1Q_15OutputTileShapeILi64ELi1ELi4ELi2ELi1EEENS1U_ILi1ELi1ELi8ELi1ELi8EEELi128ELi1ELi128EEESE_Lb0ENSF_9NoPermuteELb0EEENS1P_4warp20FragmentIteratorSimtIS16_NS6_6thread3MmaINS7_ILi8ELi4ELi1EEESE_SS_SE_S10_SE_S10_NS_4arch13OpMultiplyAddEbEES10_S1C_EENS20_16TileIteratorSimtIS16_S27_SE_S10_S1C_EENS1Q_18SharedLoadIteratorINS1X_18CompactedThreadMapESE_Li16EEENS1P_6thread17LinearCombinationISE_Li1ESE_SE_LNS2E_9ScaleType4KindE0ELS1J_2ESE_EENSB_ILi0ELi5EEELi1ELi1EEENS12_30GemmIdentityThreadblockSwizzleILi1EEELNS1_8OperatorE0ENS1_17Conv2dProblemSizeELNS1_9GroupModeE0EEEEEvNT_6ParamsE:
        .type           _ZN7cutlass6KernelINS_4conv6kernel23ImplicitGemmConvolutionINS1_11threadblock21ImplicitGemmPipelinedINS_4gemm9GemmShapeILi64ELi64ELi8EEENS4_12TileIteratorINS4_48Conv2dFpropActivationTileAccessIteratorOptimizedINS_11MatrixShapeILi64ELi8EEENS_10QuaternionIfEENS_6layout10TensorNHWCENS_9transform30PitchLinearStripminedThreadMapINS_16PitchLinearShapeILi8ELi64EEELi128ELi1EEENS_12AlignedArrayISE_Li1ELi16EEEEEEENSH_11threadblock19RegularTileIteratorISC_SE_NSF_11ColumnMajorELi1ENSH_33TransposePitchLinearThreadMapSimtISL_EELi16EEENS9_INS4_44Conv2dFpropFilterTileAccessIteratorOptimizedINSB_ILi8ELi64EEESE_SG_SL_SN_Lb0EEEEENSR_ISX_SE_NSF_8RowMajorELi0ESU_Li16EEESE_SG_NS6_11threadblock9MmaPolicyINS6_4warp7MmaSimtINS7_ILi32ELi32ELi8EEESE_SS_SE_S10_SE_S10_NS14_13MmaSimtPolicyINSB_ILi4ELi8EEENSF_19RowMajorInterleavedILi1EEENS7_ILi1ELi1ELi1EEEEELi1ELNS_16ComplexTransformE0ELS1D_0EbEENSB_ILi1ELi0EEENSB_ILi0ELi1EEELi1EEENS_21NumericArrayConverterISE_SE_Li4ELNS_15FloatRoundStyleE2ENSH_6thread14UnaryTransform8IdentityEEES1N_bEENS_8epilogue11threadblock8EpilogueIS8_S1E_Li1ENS1Q_22PredicatedTileIteratorINS1Q_26OutputTileOptimalThreadMapINS1Q_15OutputTileShapeILi64ELi1ELi4ELi2ELi1EEENS1U_ILi1ELi1ELi8ELi1ELi8EEELi128ELi1ELi128EEESE_Lb0ENSF_9NoPermuteELb0EEENS1P_4warp20FragmentIteratorSimtIS16_NS6_6thread3MmaINS7_ILi8ELi4ELi1EEESE_SS_SE_S10_SE_S10_NS_4arch13OpMultiplyAddEbEES10_S1C_EENS20_16TileIteratorSimtIS16_S27_SE_S10_S1C_EENS1Q_18SharedLoadIteratorINS1X_18CompactedThreadMapESE_Li16EEENS1P_6thread17LinearCombinationISE_Li1ESE_SE_LNS2E_9ScaleType4KindE0ELS1J_2ESE_EENSB_ILi0ELi5EEELi1ELi1EEENS12_30GemmIdentityThreadblockSwizzleILi1EEELNS1_8OperatorE0ENS1_17Conv2dProblemSizeELNS1_9GroupModeE0EEEEEvNT_6ParamsE,@function
        .size           _ZN7cutlass6KernelINS_4conv6kernel23ImplicitGemmConvolutionINS1_11threadblock21ImplicitGemmPipelinedINS_4gemm9GemmShapeILi64ELi64ELi8EEENS4_12TileIteratorINS4_48Conv2dFpropActivationTileAccessIteratorOptimizedINS_11MatrixShapeILi64ELi8EEENS_10QuaternionIfEENS_6layout10TensorNHWCENS_9transform30PitchLinearStripminedThreadMapINS_16PitchLinearShapeILi8ELi64EEELi128ELi1EEENS_12AlignedArrayISE_Li1ELi16EEEEEEENSH_11threadblock19RegularTileIteratorISC_SE_NSF_11ColumnMajorELi1ENSH_33TransposePitchLinearThreadMapSimtISL_EELi16EEENS9_INS4_44Conv2dFpropFilterTileAccessIteratorOptimizedINSB_ILi8ELi64EEESE_SG_SL_SN_Lb0EEEEENSR_ISX_SE_NSF_8RowMajorELi0ESU_Li16EEESE_SG_NS6_11threadblock9MmaPolicyINS6_4warp7MmaSimtINS7_ILi32ELi32ELi8EEESE_SS_SE_S10_SE_S10_NS14_13MmaSimtPolicyINSB_ILi4ELi8EEENSF_19RowMajorInterleavedILi1EEENS7_ILi1ELi1ELi1EEEEELi1ELNS_16ComplexTransformE0ELS1D_0EbEENSB_ILi1ELi0EEENSB_ILi0ELi1EEELi1EEENS_21NumericArrayConverterISE_SE_Li4ELNS_15FloatRoundStyleE2ENSH_6thread14UnaryTransform8IdentityEEES1N_bEENS_8epilogue11threadblock8EpilogueIS8_S1E_Li1ENS1Q_22PredicatedTileIteratorINS1Q_26OutputTileOptimalThreadMapINS1Q_15OutputTileShapeILi64ELi1ELi4ELi2ELi1EEENS1U_ILi1ELi1ELi8ELi1ELi8EEELi128ELi1ELi128EEESE_Lb0ENSF_9NoPermuteELb0EEENS1P_4warp20FragmentIteratorSimtIS16_NS6_6thread3MmaINS7_ILi8ELi4ELi1EEESE_SS_SE_S10_SE_S10_NS_4arch13OpMultiplyAddEbEES10_S1C_EENS20_16TileIteratorSimtIS16_S27_SE_S10_S1C_EENS1Q_18SharedLoadIteratorINS1X_18CompactedThreadMapESE_Li16EEENS1P_6thread17LinearCombinationISE_Li1ESE_SE_LNS2E_9ScaleType4KindE0ELS1J_2ESE_EENSB_ILi0ELi5EEELi1ELi1EEENS12_30GemmIdentityThreadblockSwizzleILi1EEELNS1_8OperatorE0ENS1_17Conv2dProblemSizeELNS1_9GroupModeE0EEEEEvNT_6ParamsE,(.L_x_22 - _ZN7cutlass6KernelINS_4conv6kernel23ImplicitGemmConvolutionINS1_11threadblock21ImplicitGemmPipelinedINS_4gemm9GemmShapeILi64ELi64ELi8EEENS4_12TileIteratorINS4_48Conv2dFpropActivationTileAccessIteratorOptimizedINS_11MatrixShapeILi64ELi8EEENS_10QuaternionIfEENS_6layout10TensorNHWCENS_9transform30PitchLinearStripminedThreadMapINS_16PitchLinearShapeILi8ELi64EEELi128ELi1EEENS_12AlignedArrayISE_Li1ELi16EEEEEEENSH_11threadblock19RegularTileIteratorISC_SE_NSF_11ColumnMajorELi1ENSH_33TransposePitchLinearThreadMapSimtISL_EELi16EEENS9_INS4_44Conv2dFpropFilterTileAccessIteratorOptimizedINSB_ILi8ELi64EEESE_SG_SL_SN_Lb0EEEEENSR_ISX_SE_NSF_8RowMajorELi0ESU_Li16EEESE_SG_NS6_11threadblock9MmaPolicyINS6_4warp7MmaSimtINS7_ILi32ELi32ELi8EEESE_SS_SE_S10_SE_S10_NS14_13MmaSimtPolicyINSB_ILi4ELi8EEENSF_19RowMajorInterleavedILi1EEENS7_ILi1ELi1ELi1EEEEELi1ELNS_16ComplexTransformE0ELS1D_0EbEENSB_ILi1ELi0EEENSB_ILi0ELi1EEELi1EEENS_21NumericArrayConverterISE_SE_Li4ELNS_15FloatRoundStyleE2ENSH_6thread14UnaryTransform8IdentityEEES1N_bEENS_8epilogue11threadblock8EpilogueIS8_S1E_Li1ENS1Q_22PredicatedTileIteratorINS1Q_26OutputTileOptimalThreadMapINS1Q_15OutputTileShapeILi64ELi1ELi4ELi2ELi1EEENS1U_ILi1ELi1ELi8ELi1ELi8EEELi128ELi1ELi128EEESE_Lb0ENSF_9NoPermuteELb0EEENS1P_4warp20FragmentIteratorSimtIS16_NS6_6thread3MmaINS7_ILi8ELi4ELi1EEESE_SS_SE_S10_SE_S10_NS_4arch13OpMultiplyAddEbEES10_S1C_EENS20_16TileIteratorSimtIS16_S27_SE_S10_S1C_EENS1Q_18SharedLoadIteratorINS1X_18CompactedThreadMapESE_Li16EEENS1P_6thread17LinearCombinationISE_Li1ESE_SE_LNS2E_9ScaleType4KindE0ELS1J_2ESE_EENSB_ILi0ELi5EEELi1ELi1EEENS12_30GemmIdentityThreadblockSwizzleILi1EEELNS1_8OperatorE0ENS1_17Conv2dProblemSizeELNS1_9GroupModeE0EEEEEvNT_6ParamsE)
        .other          _ZN7cutlass6KernelINS_4conv6kernel23ImplicitGemmConvolutionINS1_11threadblock21ImplicitGemmPipelinedINS_4gemm9GemmShapeILi64ELi64ELi8EEENS4_12TileIteratorINS4_48Conv2dFpropActivationTileAccessIteratorOptimizedINS_11MatrixShapeILi64ELi8EEENS_10QuaternionIfEENS_6layout10TensorNHWCENS_9transform30PitchLinearStripminedThreadMapINS_16PitchLinearShapeILi8ELi64EEELi128ELi1EEENS_12AlignedArrayISE_Li1ELi16EEEEEEENSH_11threadblock19RegularTileIteratorISC_SE_NSF_11ColumnMajorELi1ENSH_33TransposePitchLinearThreadMapSimtISL_EELi16EEENS9_INS4_44Conv2dFpropFilterTileAccessIteratorOptimizedINSB_ILi8ELi64EEESE_SG_SL_SN_Lb0EEEEENSR_ISX_SE_NSF_8RowMajorELi0ESU_Li16EEESE_SG_NS6_11threadblock9MmaPolicyINS6_4warp7MmaSimtINS7_ILi32ELi32ELi8EEESE_SS_SE_S10_SE_S10_NS14_13MmaSimtPolicyINSB_ILi4ELi8EEENSF_19RowMajorInterleavedILi1EEENS7_ILi1ELi1ELi1EEEEELi1ELNS_16ComplexTransformE0ELS1D_0EbEENSB_ILi1ELi0EEENSB_ILi0ELi1EEELi1EEENS_21NumericArrayConverterISE_SE_Li4ELNS_15FloatRoundStyleE2ENSH_6thread14UnaryTransform8IdentityEEES1N_bEENS_8epilogue11threadblock8EpilogueIS8_S1E_Li1ENS1Q_22PredicatedTileIteratorINS1Q_26OutputTileOptimalThreadMapINS1Q_15OutputTileShapeILi64ELi1ELi4ELi2ELi1EEENS1U_ILi1ELi1ELi8ELi1ELi8EEELi128ELi1ELi128EEESE_Lb0ENSF_9NoPermuteELb0EEENS1P_4warp20FragmentIteratorSimtIS16_NS6_6thread3MmaINS7_ILi8ELi4ELi1EEESE_SS_SE_S10_SE_S10_NS_4arch13OpMultiplyAddEbEES10_S1C_EENS20_16TileIteratorSimtIS16_S27_SE_S10_S1C_EENS1Q_18SharedLoadIteratorINS1X_18CompactedThreadMapESE_Li16EEENS1P_6thread17LinearCombinationISE_Li1ESE_SE_LNS2E_9ScaleType4KindE0ELS1J_2ESE_EENSB_ILi0ELi5EEELi1ELi1EEENS12_30GemmIdentityThreadblockSwizzleILi1EEELNS1_8OperatorE0ENS1_17Conv2dProblemSizeELNS1_9GroupModeE0EEEEEvNT_6ParamsE,@"STO_CUDA_ENTRY STV_DEFAULT"
_ZN7cutlass6KernelINS_4conv6kernel23ImplicitGemmConvolutionINS1_11threadblock21ImplicitGemmPipelinedINS_4gemm9GemmShapeILi64ELi64ELi8EEENS4_12TileIteratorINS4_48Conv2dFpropActivationTileAccessIteratorOptimizedINS_11MatrixShapeILi64ELi8EEENS_10QuaternionIfEENS_6layout10TensorNHWCENS_9transform30PitchLinearStripminedThreadMapINS_16PitchLinearShapeILi8ELi64EEELi128ELi1EEENS_12AlignedArrayISE_Li1ELi16EEEEEEENSH_11threadblock19RegularTileIteratorISC_SE_NSF_11ColumnMajorELi1ENSH_33TransposePitchLinearThreadMapSimtISL_EELi16EEENS9_INS4_44Conv2dFpropFilterTileAccessIteratorOptimizedINSB_ILi8ELi64EEESE_SG_SL_SN_Lb0EEEEENSR_ISX_SE_NSF_8RowMajorELi0ESU_Li16EEESE_SG_NS6_11threadblock9MmaPolicyINS6_4warp7MmaSimtINS7_ILi32ELi32ELi8EEESE_SS_SE_S10_SE_S10_NS14_13MmaSimtPolicyINSB_ILi4ELi8EEENSF_19RowMajorInterleavedILi1EEENS7_ILi1ELi1ELi1EEEEELi1ELNS_16ComplexTransformE0ELS1D_0EbEENSB_ILi1ELi0EEENSB_ILi0ELi1EEELi1EEENS_21NumericArrayConverterISE_SE_Li4ELNS_15FloatRoundStyleE2ENSH_6thread14UnaryTransform8IdentityEEES1N_bEENS_8epilogue11threadblock8EpilogueIS8_S1E_Li1ENS1Q_22PredicatedTileIteratorINS1Q_26OutputTileOptimalThreadMapINS1Q_15OutputTileShapeILi64ELi1ELi4ELi2ELi1EEENS1U_ILi1ELi1ELi8ELi1ELi8EEELi128ELi1ELi128EEESE_Lb0ENSF_9NoPermuteELb0EEENS1P_4warp20FragmentIteratorSimtIS16_NS6_6thread3MmaINS7_ILi8ELi4ELi1EEESE_SS_SE_S10_SE_S10_NS_4arch13OpMultiplyAddEbEES10_S1C_EENS20_16TileIteratorSimtIS16_S27_SE_S10_S1C_EENS1Q_18SharedLoadIteratorINS1X_18CompactedThreadMapESE_Li16EEENS1P_6thread17LinearCombinationISE_Li1ESE_SE_LNS2E_9ScaleType4KindE0ELS1J_2ESE_EENSB_ILi0ELi5EEELi1ELi1EEENS12_30GemmIdentityThreadblockSwizzleILi1EEELNS1_8OperatorE0ENS1_17Conv2dProblemSizeELNS1_9GroupModeE0EEEEEvNT_6ParamsE:
[----:B------:R-:W0:Y:S01]  /*0000*/  LDC R1, c[0x0][0x37c] ;  /* 0x0000df00ff017b82 */ /* 0x000e220000000800 */
[----:B------:R-:W1:Y:S07]  /*0010*/  S2R R4, SR_CTAID.Y ;  /* 0x0000000000047919 */ /* 0x000e6e0000002600 */
[----:B------:R-:W2:Y:S01]  /*0020*/  LDC R5, c[0x0][0x3e0] ;  /* 0x0000f800ff057b82 */ /* 0x000ea20000000800 */
[----:B------:R-:W-:Y:S01]  /*0030*/  IMAD.MOV.U32 R2, RZ, RZ, -0x1 ;  /* 0xffffffffff027424 */ /* 0x000fe200078e00ff */
[----:B------:R-:W3:Y:S01]  /*0040*/  LDCU.64 UR4, c[0x0][0x3c8] ;  /* 0x00007900ff0477ac */ /* 0x000ee20008000a00 */
[----:B------:R-:W4:Y:S01]  /*0050*/  S2R R0, SR_CTAID.X ;  /* 0x0000000000007919 */ /* 0x000f220000002500 */
[----:B0-----:R-:W-:-:S02]  /*0060*/  VIADD R1, R1, 0xffffffd8 ;  /* 0xffffffd801017836 */ /* 0x001fc40000000000 */
[-C--:B--2---:R-:W-:Y:S02]  /*0070*/  SHF.L.U32 R3, R2, R5.reuse, RZ ;  /* 0x0000000502037219 */ /* 0x084fe400000006ff */
[----:B-1----:R-:W-:Y:S02]  /*0080*/  SHF.L.U32 R4, R4, R5, RZ ;  /* 0x0000000504047219 */ /* 0x002fe400000006ff */
[----:B----4-:R-:W-:Y:S02]  /*0090*/  LOP3.LUT R3, R0, R3, RZ, 0x30, !PT ;  /* 0x0000000300037212 */ /* 0x010fe400078e30ff */
[----:B------:R-:W-:-:S03]  /*00a0*/  SHF.R.U32.HI R5, RZ, R5, R0 ;  /* 0x00000005ff057219 */ /* 0x000fc60000011600 */
[----:B------:R-:W-:-:S05]  /*00b0*/  IMAD.IADD R3, R4, 0x1, R3 ;  /* 0x0000000104037824 */ /* 0x000fca00078e0203 */
[----:B---3--:R-:W-:-:S04]  /*00c0*/  ISETP.GE.AND P0, PT, R3, UR5, PT ;  /* 0x0000000503007c0c */ /* 0x008fc8000bf06270 */
[----:B------:R-:W-:-:S13]  /*00d0*/  ISETP.GE.OR P0, PT, R5, UR4, P0 ;  /* 0x0000000405007c0c */ /* 0x000fda0008706670 */
[----:B------:R-:W-:Y:S05]  /*00e0*/  @P0 EXIT ;  /* 0x000000000000094d */ /* 0x000fea0003800000 */
[----:B------:R-:W0:Y:S01]  /*00f0*/  LDCU UR8, c[0x0][0x3c4] ;  /* 0x00007880ff0877ac */ /* 0x000e220008000800 */
[----:B------:R-:W1:Y:S01]  /*0100*/  LDC R14, c[0x0][0x3a4] ;  /* 0x0000e900ff0e7b82 */ /* 0x000e620000000800 */
[----:B------:R-:W-:Y:S02]  /*0110*/  HFMA2 R251, -RZ, RZ, 0, 0 ;  /* 0x00000000fffb7431 */ /* 0x000fe400000001ff */
[----:B------:R-:W-:Y:S01]  /*0120*/  IMAD.MOV.U32 R142, RZ, RZ, RZ ;  /* 0x000000ffff8e7224 */ /* 0x000fe200078e00ff */
[----:B------:R-:W2:Y:S01]  /*0130*/  LDCU UR6, c[0x0][0x38c] ;  /* 0x00007180ff0677ac */ /* 0x000ea20008000800 */
[----:B------:R-:W-:Y:S02]  /*0140*/  IMAD.MOV.U32 R183, RZ, RZ, RZ ;  /* 0x000000ffffb77224 */ /* 0x000fe400078e00ff */
[----:B------:R-:W-:Y:S01]  /*0150*/  IMAD.MOV.U32 R185, RZ, RZ, RZ ;  /* 0x000000ffffb97224 */ /* 0x000fe200078e00ff */
[----:B------:R-:W-:Y:S01]  /*0160*/  UMOV UR10, URZ ;  /* 0x000000ff000a7c82 */ /* 0x000fe20008000000 */
[----:B------:R-:W1:Y:S01]  /*0170*/  LDCU.64 UR12, c[0x0][0x3a8] ;  /* 0x00007500ff0c77ac */ /* 0x000e620008000a00 */
[----:B------:R-:W3:Y:S01]  /*0180*/  LDC R18, c[0x0][0x3b0] ;  /* 0x0000ec00ff127b82 */ /* 0x000ee20000000800 */
[----:B0-----:R-:W-:Y:S01]  /*0190*/  IMAD.U32 R0, RZ, RZ, UR8 ;  /* 0x00000008ff007e24 */ /* 0x001fe2000f8e00ff */
[----:B------:R-:W-:-:S04]  /*01a0*/  UISETP.NE.AND UP1, UPT, UR8, URZ, UPT ;  /* 0x000000ff0800728c */ /* 0x000fc8000bf25270 */
[----:B------:R-:W-:-:S04]  /*01b0*/  IABS R0, R0 ;  /* 0x0000000000007213 */ /* 0x000fc80000000000 */
[----:B------:R-:W-:-:S13]  /*01c0*/  R2UR UR4, R0 ;  /* 0x00000000000472ca */ /* 0x000fda00000e0000 */
[----:B------:R-:W0:Y:S08]  /*01d0*/  I2F.RP R4, UR4 ;  /* 0x0000000400047d06 */ /* 0x000e300008209400 */
[----:B0-----:R-:W0:Y:S02]  /*01e0*/  MUFU.RCP R2, R4 ;  /* 0x0000000400027308 */ /* 0x001e240000001000 */
[----:B0-----:R-:W-:Y:S01]  /*01f0*/  VIADD R2, R2, 0xffffffe ;  /* 0x0ffffffe02027836 */ /* 0x001fe20000000000 */
[----:B------:R-:W0:Y:S05]  /*0200*/  S2R R4, SR_CTAID.Z ;  /* 0x0000000000047919 */ /* 0x000e2a0000002700 */
[----:B------:R-:W4:Y:S02]  /*0210*/  F2I.FTZ.U32.TRUNC.NTZ R0, R2 ;  /* 0x0000000200007305 */ /* 0x000f24000021f000 */
[----:B----4-:R-:W-:Y:S01]  /*0220*/  R2UR UR11, R0 ;  /* 0x00000000000b72ca */ /* 0x010fe200000e0000 */
[----:B--2---:R-:W-:Y:S01]  /*0230*/  IMAD.U32 R0, RZ, RZ, UR6 ;  /* 0x00000006ff007e24 */ /* 0x004fe2000f8e00ff */
[----:B------:R-:W2:Y:S04]  /*0240*/  S2R R2, SR_TID.X ;  /* 0x0000000000027919 */ /* 0x000ea80000002100 */
[----:B------:R-:W-:-:S04]  /*0250*/  IABS R0, R0 ;  /* 0x0000000000007213 */ /* 0x000fc80000000000 */
[----:B------:R-:W-:-:S03]  /*0260*/  R2UR UR5, R0 ;  /* 0x00000000000572ca */ /* 0x000fc600000e0000 */
[----:B------:R-:W-:-:S04]  /*0270*/  UIADD3 UR7, UPT, UPT, URZ, -UR11, URZ ;  /* 0x8000000bff077290 */ /* 0x000fc8000fffe0ff */
[----:B------:R-:W-:-:S04]  /*0280*/  UIMAD UR7, UR7, UR4, URZ ;  /* 0x00000004070772a4 */ /* 0x000fc8000f8e02ff */
[----:B------:R-:W-:-:S04]  /*0290*/  UIMAD.WIDE.U32 UR10, UR11, UR7, UR10 ;  /* 0x000000070b0a72a5 */ /* 0x000fc8000f8e000a */
[----:B------:R-:W-:-:S03]  /*02a0*/  UIMAD.WIDE.U32 UR14, UR11, UR5, URZ ;  /* 0x000000050b0e72a5 */ /* 0x000fc6000f8e00ff */
[----:B------:R-:W4:Y:S04]  /*02b0*/  LDCU UR7, c[0x0][0x448] ;  /* 0x00008900ff0777ac */ /* 0x000f280008000800 */
[----:B------:R-:W-:Y:S01]  /*02c0*/  UMOV UR14, UR15 ;  /* 0x0000000f000e7c82 */ /* 0x000fe20008000000 */
[----:B------:R-:W5:Y:S01]  /*02d0*/  LDCU.64 UR10, c[0x0][0x3b8] ;  /* 0x00007700ff0a77ac */ /* 0x000f620008000a00 */
[----:B--2---:R-:W-:Y:S02]  /*02e0*/  SHF.R.U32.HI R180, RZ, 0x3, R2 ;  /* 0x00000003ffb47819 */ /* 0x004fe40000011602 */
[----:B------:R-:W-:Y:S01]  /*02f0*/  LOP3.LUT R39, R2, 0x7, RZ, 0xc0, !PT ;  /* 0x0000000702277812 */ /* 0x000fe200078ec0ff */
[----:B------:R-:W-:Y:S02]  /*0300*/  UIADD3 UR9, UPT, UPT, -UR14, URZ, URZ ;  /* 0x000000ff0e097290 */ /* 0x000fe4000fffe1ff */
[----:B------:R-:W-:Y:S01]  /*0310*/  IMAD R0, R3, 0x40, R180 ;  /* 0x0000004003007824 */ /* 0x000fe200078e02b4 */
[----:B------:R-:W2:Y:S01]  /*0320*/  LDCU UR15, c[0x0][0x3b4] ;  /* 0x00007680ff0f77ac */ /* 0x000ea20008000800 */
[----:B0-----:R-:W-:-:S02]  /*0330*/  IMAD R247, R4, 0x8, R39 ;  /* 0x0000000804f77824 */ /* 0x001fc400078e0227 */
[C---:B------:R-:W-:Y:S01]  /*0340*/  VIADD R3, R0.reuse, 0x20 ;  /* 0x0000002000037836 */ /* 0x040fe20000000000 */
[----:B------:R-:W-:Y:S01]  /*0350*/  UIMAD UR9, UR4, UR9, UR5 ;  /* 0x00000009040972a4 */ /* 0x000fe2000f8e0205 */
[----:B------:R-:W-:Y:S01]  /*0360*/  IADD3 R6, PT, PT, R0, 0x10, RZ ;  /* 0x0000001000067810 */ /* 0x000fe20007ffe0ff */
[----:B------:R-:W0:Y:S02]  /*0370*/  LDCU UR5, c[0x0][0x398] ;  /* 0x00007300ff0577ac */ /* 0x000e240008000800 */
[----:B------:R-:W-:-:S11]  /*0380*/  UISETP.GT.U32.AND UP0, UPT, UR4, UR9, UPT ;  /* 0x000000090400728c */ /* 0x000fd6000bf04070 */
[----:B------:R-:W-:Y:S02]  /*0390*/  @!UP0 UIADD3 UR9, UPT, UPT, UR9, -UR4, URZ ;  /* 0x8000000409098290 */ /* 0x000fe4000fffe0ff */
[----:B------:R-:W-:Y:S01]  /*03a0*/  @!UP0 UIADD3 UR14, UPT, UPT, UR14, 0x1, URZ ;  /* 0x000000010e0e8890 */ /* 0x000fe2000fffe0ff */
[----:B0-----:R-:W-:Y:S01]  /*03b0*/  ISETP.GE.AND P1, PT, R6, UR5, PT ;  /* 0x0000000506007c0c */ /* 0x001fe2000bf26270 */
[----:B------:R-:W-:Y:S01]  /*03c0*/  UISETP.GE.U32.AND UP2, UPT, UR9, UR4, UPT ;  /* 0x000000040900728c */ /* 0x000fe2000bf46070 */
[----:B------:R-:W-:Y:S01]  /*03d0*/  ISETP.GE.AND P0, PT, R3, UR5, PT ;  /* 0x0000000503007c0c */ /* 0x000fe2000bf06270 */
[----:B------:R-:W-:Y:S01]  /*03e0*/  ULOP3.LUT UR4, UR6, UR8, URZ, 0x3c, !UPT ;  /* 0x0000000806047292 */ /* 0x000fe2000f8e3cff */
[C---:B------:R-:W-:Y:S01]  /*03f0*/  ISETP.GE.AND P2, PT, R0.reuse, UR5, PT ;  /* 0x0000000500007c0c */ /* 0x040fe2000bf46270 */
[C---:B------:R-:W-:Y:S01]  /*0400*/  VIADD R3, R0.reuse, 0x30 ;  /* 0x0000003000037836 */ /* 0x040fe20000000000 */
[----:B------:R-:W-:Y:S01]  /*0410*/  SEL R7, RZ, 0x2, P1 ;  /* 0x00000002ff077807 */ /* 0x000fe20000800000 */
[----:B------:R-:W-:Y:S01]  /*0420*/  UISETP.GE.AND UP0, UPT, UR4, URZ, UPT ;  /* 0x000000ff0400728c */ /* 0x000fe2000bf06270 */
[----:B------:R-:W-:Y:S01]  /*0430*/  SEL R6, RZ, 0x4, P0 ;  /* 0x00000004ff067807 */ /* 0x000fe20000000000 */
[----:B----4-:R-:W-:Y:S01]  /*0440*/  IMAD R0, R0, UR7, RZ ;  /* 0x0000000700007c24 */ /* 0x010fe2000f8e02ff */
[----:B------:R-:W-:Y:S01]  /*0450*/  SEL R8, RZ, 0x1, P2 ;  /* 0x00000001ff087807 */ /* 0x000fe20001000000 */
[----:B------:R-:W0:Y:S01]  /*0460*/  LDCU UR7, c[0x0][0x3a0] ;  /* 0x00007400ff0777ac */ /* 0x000e220008000800 */
[----:B------:R-:W-:-:S02]  /*0470*/  ISETP.GE.AND P0, PT, R3, UR5, PT ;  /* 0x0000000503007c0c */ /* 0x000fc4000bf06270 */
[----:B------:R-:W-:Y:S01]  /*0480*/  IADD3 R3, PT, PT, R6, R7, R8 ;  /* 0x0000000706037210 */ /* 0x000fe20007ffe008 */
[----:B------:R-:W-:Y:S01]  /*0490*/  @UP2 UIADD3 UR14, UPT, UPT, UR14, 0x1, URZ ;  /* 0x000000010e0e2890 */ /* 0x000fe2000fffe0ff */
[----:B------:R-:W4:Y:S01]  /*04a0*/  LDC.64 R6, c[0x0][0x420] ;  /* 0x00010800ff067b82 */ /* 0x000f220000000a00 */
[----:B------:R-:W1:Y:S01]  /*04b0*/  LDCU.64 UR4, c[0x0][0x470] ;  /* 0x00008e00ff0477ac */ /* 0x000e620008000a00 */
[----:B------:R-:W-:Y:S02]  /*04c0*/  SEL R132, RZ, 0x8, P0 ;  /* 0x00000008ff847807 */ /* 0x000fe40000000000 */
[----:B------:R-:W-:Y:S01]  /*04d0*/  IADD3 R10, P0, PT, R247, R0, RZ ;  /* 0x00000000f70a7210 */ /* 0x000fe20007f1e0ff */
[----:B------:R-:W-:Y:S01]  /*04e0*/  @!UP0 UIADD3 UR14, UPT, UPT, -UR14, URZ, URZ ;  /* 0x000000ff0e0e8290 */ /* 0x000fe2000fffe1ff */
[----:B------:R-:W-:Y:S01]  /*04f0*/  IADD3 R132, PT, PT, R3, R132, RZ ;  /* 0x0000008403847210 */ /* 0x000fe20007ffe0ff */
[----:B------:R-:W-:Y:S01]  /*0500*/  @!UP1 ULOP3.LUT UR14, URZ, UR8, URZ, 0x33, !UPT ;  /* 0x00000008ff0e9292 */ /* 0x000fe2000f8e33ff */
[----:B------:R-:W3:Y:S01]  /*0510*/  LDC.64 R8, c[0x0][0x428] ;  /* 0x00010a00ff087b82 */ /* 0x000ee20000000a00 */
[----:B------:R-:W-:Y:S01]  /*0520*/  LEA.HI.X.SX32 R3, R0, RZ, 0x1, P0 ;  /* 0x000000ff00037211 */ /* 0x000fe200000f0eff */
[----:B------:R-:W-:Y:S01]  /*0530*/  IMAD R0, R5, 0x40, R180 ;  /* 0x0000004005007824 */ /* 0x000fe200078e02b4 */
[----:B------:R-:W2:Y:S02]  /*0540*/  LDCU UR8, c[0x0][0x39c] ;  /* 0x00007380ff0877ac */ /* 0x000ea40008000800 */
[----:B------:R-:W-:Y:S01]  /*0550*/  ISETP.GE.U32.AND P1, PT, R247, UR14, PT ;  /* 0x0000000ef7007c0c */ /* 0x000fe2000bf26070 */
[----:B-----5:R-:W-:-:S03]  /*0560*/  UISETP.NE.AND UP0, UPT, UR11, 0x1, UPT ;  /* 0x000000010b00788c */ /* 0x020fc6000bf05270 */
[----:B------:R-:W-:Y:S02]  /*0570*/  SEL R132, R132, RZ, !P1 ;  /* 0x000000ff84847207 */ /* 0x000fe40004800000 */
[C---:B-1----:R-:W-:Y:S02]  /*0580*/  LEA R4, P0, R10.reuse, UR4, 0x4 ;  /* 0x000000040a047c11 */ /* 0x042fe4000f8020ff */
[--C-:B------:R-:W-:Y:S02]  /*0590*/  SHF.R.U32.HI R11, RZ, 0x2, R132.reuse ;  /* 0x00000002ff0b7819 */ /* 0x100fe40000011684 */
[----:B------:R-:W-:Y:S01]  /*05a0*/  LEA.HI.X R5, R10, UR5, R3, 0x4, P0 ;  /* 0x000000050a057c11 */ /* 0x000fe200080f2403 */
[CC--:B----4-:R-:W-:Y:S01]  /*05b0*/  IMAD.HI.U32 R27, R0.reuse, R7.reuse, RZ ;  /* 0x00000007001b7227 */ /* 0x0d0fe200078e00ff */
[----:B------:R-:W-:Y:S01]  /*05c0*/  LOP3.LUT P3, RZ, R11, 0x1, RZ, 0xc0, !PT ;  /* 0x000000010bff7812 */ /* 0x000fe2000786c0ff */
[----:B------:R-:W1:Y:S01]  /*05d0*/  LDCU.64 UR4, c[0x0][0x430] ;  /* 0x00008600ff0477ac */ /* 0x000e620008000a00 */
[C---:B------:R-:W-:Y:S01]  /*05e0*/  IADD3 R3, PT, PT, R0.reuse, 0x30, RZ ;  /* 0x0000003000037810 */ /* 0x040fe20007ffe0ff */
[----:B------:R-:W-:Y:S01]  /*05f0*/  VIADD R10, R0, 0x10 ;  /* 0x00000010000a7836 */ /* 0x000fe20000000000 */
[----:B------:R-:W-:Y:S01]  /*0600*/  ISETP.NE.AND P0, PT, R6, 0x1, PT ;  /* 0x000000010600780c */ /* 0x000fe20003f05270 */
[----:B------:R-:W-:Y:S01]  /*0610*/  VIADD R11, R0, 0x20 ;  /* 0x00000020000b7836 */ /* 0x000fe20000000000 */
[----:B------:R-:W-:Y:S01]  /*0620*/  SHF.R.U32.HI R12, RZ, 0x1, R132 ;  /* 0x00000001ff0c7819 */ /* 0x000fe20000011684 */
[-C--:B------:R-:W-:Y:S01]  /*0630*/  IMAD.HI.U32 R25, R10, R7.reuse, RZ ;  /* 0x000000070a197227 */ /* 0x080fe200078e00ff */
[-C--:B---3--:R-:W-:Y:S01]  /*0640*/  SHF.R.U32.HI R27, RZ, R8.reuse, R27 ;  /* 0x00000008ff1b7219 */ /* 0x088fe2000001161b */
[----:B--2---:R-:W-:Y:S01]  /*0650*/  UIADD3 UR9, UPT, UPT, UR8, -0x1, URZ ;  /* 0xffffffff08097890 */ /* 0x004fe2000fffe0ff */
[----:B------:R-:W-:Y:S01]  /*0660*/  LOP3.LUT P4, RZ, R12, 0x1, RZ, 0xc0, !PT ;  /* 0x000000010cff7812 */ /* 0x000fe2000788c0ff */
[----:B------:R-:W-:Y:S01]  /*0670*/  IMAD.HI.U32 R13, R11, R7, RZ ;  /* 0x000000070b0d7227 */ /* 0x000fe200078e00ff */
[----:B------:R-:W-:Y:S01]  /*0680*/  SEL R27, R0, R27, !P0 ;  /* 0x0000001b001b7207 */ /* 0x000fe20004000000 */
[----:B------:R-:W-:Y:S01]  /*0690*/  UISETP.GE.AND UP1, UPT, UR8, 0x1, UPT ;  /* 0x000000010800788c */ /* 0x000fe2000bf26270 */
[-C--:B------:R-:W-:Y:S01]  /*06a0*/  SHF.R.U32.HI R25, RZ, R8.reuse, R25 ;  /* 0x00000008ff197219 */ /* 0x080fe20000011619 */
[----:B------:R-:W-:Y:S01]  /*06b0*/  IMAD.HI.U32 R7, R3, R7, RZ ;  /* 0x0000000703077227 */ /* 0x000fe200078e00ff */
[----:B------:R-:W-:-:S02]  /*06c0*/  SHF.R.U32.HI R12, RZ, R8, R13 ;  /* 0x00000008ff0c7219 */ /* 0x000fc4000001160d */
[----:B------:R-:W-:Y:S01]  /*06d0*/  SEL R25, R10, R25, !P0 ;  /* 0x000000190a197207 */ /* 0x000fe20004000000 */
[----:B------:R-:W-:Y:S01]  /*06e0*/  IMAD.MOV R15, RZ, RZ, -R27 ;  /* 0x000000ffff0f7224 */ /* 0x000fe200078e0a1b */
[----:B------:R-:W-:Y:S02]  /*06f0*/  SHF.R.U32.HI R20, RZ, R8, R7 ;  /* 0x00000008ff147219 */ /* 0x000fe40000011607 */
[----:B------:R-:W-:Y:S01]  /*0700*/  SEL R23, R11, R12, !P0 ;  /* 0x0000000c0b177207 */ /* 0x000fe20004000000 */
[----:B------:R-:W-:Y:S01]  /*0710*/  IMAD R0, R6, R15, R0 ;  /* 0x0000000f06007224 */ /* 0x000fe200078e0200 */
[----:B------:R-:W-:Y:S01]  /*0720*/  SEL R20, R3, R20, !P0 ;  /* 0x0000001403147207 */ /* 0x000fe20004000000 */
[----:B------:R-:W-:Y:S01]  /*0730*/  IMAD.MOV R13, RZ, RZ, -R25 ;  /* 0x000000ffff0d7224 */ /* 0x000fe200078e0a19 */
[----:B------:R-:W-:Y:S01]  /*0740*/  ISETP.NE.AND P0, PT, R9, 0x1, PT ;  /* 0x000000010900780c */ /* 0x000fe20003f05270 */
[----:B------:R-:W-:Y:S01]  /*0750*/  IMAD.MOV R8, RZ, RZ, -R23 ;  /* 0x000000ffff087224 */ /* 0x000fe200078e0a17 */
[----:B------:R-:W-:Y:S01]  /*0760*/  IADD3 R7, PT, PT, -R20, RZ, RZ ;  /* 0x000000ff14077210 */ /* 0x000fe20007ffe1ff */
[----:B-1----:R-:W-:-:S04]  /*0770*/  IMAD.HI.U32 R15, R0, UR4, RZ ;  /* 0x00000004000f7c27 */ /* 0x002fc8000f8e00ff */
[C---:B------:R-:W-:Y:S01]  /*0780*/  IMAD R10, R6.reuse, R13, R10 ;  /* 0x0000000d060a7224 */ /* 0x040fe200078e020a */
[----:B------:R-:W-:Y:S01]  /*0790*/  SHF.R.U32.HI R15, RZ, UR5, R15 ;  /* 0x00000005ff0f7c19 */ /* 0x000fe2000801160f */
[C---:B------:R-:W-:Y:S02]  /*07a0*/  IMAD R8, R6.reuse, R8, R11 ;  /* 0x0000000806087224 */ /* 0x040fe400078e020b */
[----:B------:R-:W-:Y:S01]  /*07b0*/  IMAD R3, R6, R7, R3 ;  /* 0x0000000706037224 */ /* 0x000fe200078e0203 */
[----:B------:R-:W-:Y:S01]  /*07c0*/  SEL R15, R0, R15, !P0 ;  /* 0x0000000f000f7207 */ /* 0x000fe20004000000 */
[----:B------:R-:W-:-:S04]  /*07d0*/  IMAD.HI.U32 R21, R10, UR4, RZ ;  /* 0x000000040a157c27 */ /* 0x000fc8000f8e00ff */
[----:B------:R-:W-:Y:S01]  /*07e0*/  IMAD.HI.U32 R13, R8, UR4, RZ ;  /* 0x00000004080d7c27 */ /* 0x000fe2000f8e00ff */
[----:B------:R-:W-:-:S03]  /*07f0*/  SHF.R.U32.HI R21, RZ, UR5, R21 ;  /* 0x00000005ff157c19 */ /* 0x000fc60008011615 */
[----:B------:R-:W-:Y:S01]  /*0800*/  IMAD.HI.U32 R6, R3, UR4, RZ ;  /* 0x0000000403067c27 */ /* 0x000fe2000f8e00ff */
[----:B------:R-:W-:Y:S02]  /*0810*/  SHF.R.U32.HI R13, RZ, UR5, R13 ;  /* 0x00000005ff0d7c19 */ /* 0x000fe4000801160d */
[----:B------:R-:W-:Y:S01]  /*0820*/  SEL R21, R10, R21, !P0 ;  /* 0x000000150a157207 */ /* 0x000fe20004000000 */
[----:B------:R-:W-:Y:S01]  /*0830*/  IMAD.MOV R17, RZ, RZ, -R15 ;  /* 0x000000ffff117224 */ /* 0x000fe200078e0a0f */
[----:B------:R-:W-:Y:S01]  /*0840*/  SHF.R.U32.HI R6, RZ, UR5, R6 ;  /* 0x00000005ff067c19 */ /* 0x000fe20008011606 */
[----:B------:R-:W-:Y:S01]  /*0850*/  IMAD R22, R15, UR13, -R14 ;  /* 0x0000000d0f167c24 */ /* 0x000fe2000f8e0a0e */
[----:B------:R-:W-:Y:S01]  /*0860*/  SEL R13, R8, R13, !P0 ;  /* 0x0000000d080d7207 */ /* 0x000fe20004000000 */
[----:B------:R-:W-:Y:S01]  /*0870*/  IMAD R17, R9, R17, R0 ;  /* 0x0000001109117224 */ /* 0x000fe200078e0200 */
[----:B------:R-:W-:Y:S01]  /*0880*/  SEL R11, R3, R6, !P0 ;  /* 0x00000006030b7207 */ /* 0x000fe20004000000 */
[----:B------:R-:W-:Y:S01]  /*0890*/  IMAD.MOV R29, RZ, RZ, -R21 ;  /* 0x000000ffff1d7224 */ /* 0x000fe200078e0a15 */
[----:B------:R-:W1:Y:S01]  /*08a0*/  LDCU.64 UR4, c[0x0][0x3f0] ;  /* 0x00007e00ff0477ac */ /* 0x000e620008000a00 */
[----:B------:R-:W-:Y:S01]  /*08b0*/  IMAD.MOV R7, RZ, RZ, -R13 ;  /* 0x000000ffff077224 */ /* 0x000fe200078e0a0d */
[----:B------:R-:W-:Y:S01]  /*08c0*/  IADD3 R0, PT, PT, -R11, RZ, RZ ;  /* 0x000000ff0b007210 */ /* 0x000fe20007ffe1ff */
[----:B------:R-:W-:Y:S01]  /*08d0*/  IMAD.U32 R15, RZ, RZ, UR10 ;  /* 0x0000000aff0f7e24 */ /* 0x000fe2000f8e00ff */
[----:B------:R-:W-:Y:S01]  /*08e0*/  USEL UR10, UR9, URZ, !UP0 ;  /* 0x000000ff090a7287 */ /* 0x000fe2000c000000 */
[----:B------:R-:W-:-:S02]  /*08f0*/  IMAD R29, R9, R29, R10 ;  /* 0x0000001d091d7224 */ /* 0x000fc400078e020a */
[C---:B------:R-:W-:Y:S02]  /*0900*/  IMAD R7, R9.reuse, R7, R8 ;  /* 0x0000000709077224 */ /* 0x040fe400078e0208 */
[----:B------:R-:W-:Y:S02]  /*0910*/  IMAD R3, R9, R0, R3 ;  /* 0x0000000009037224 */ /* 0x000fe400078e0203 */
[--C-:B------:R-:W-:Y:S02]  /*0920*/  IMAD R21, R21, UR13, -R14.reuse ;  /* 0x0000000d15157c24 */ /* 0x100fe4000f8e0a0e */
[--C-:B------:R-:W-:Y:S02]  /*0930*/  IMAD R16, R13, UR13, -R14.reuse ;  /* 0x0000000d0d107c24 */ /* 0x100fe4000f8e0a0e */
[----:B------:R-:W-:Y:S02]  /*0940*/  IMAD.U32 R9, RZ, RZ, UR15 ;  /* 0x0000000fff097e24 */ /* 0x000fe4000f8e00ff */
[----:B------:R-:W-:Y:S01]  /*0950*/  IMAD R14, R11, UR13, -R14 ;  /* 0x0000000d0b0e7c24 */ /* 0x000fe2000f8e0a0e */
[----:B0-----:R-:W-:Y:S01]  /*0960*/  UIADD3 UR13, UPT, UPT, UR7, -0x1, URZ ;  /* 0xffffffff070d7890 */ /* 0x001fe2000fffe0ff */
[----:B------:R-:W-:-:S02]  /*0970*/  IMAD R0, R9, UR10, R22 ;  /* 0x0000000a09007c24 */ /* 0x000fc4000f8e0216 */
[C---:B------:R-:W-:Y:S01]  /*0980*/  IMAD R13, R9.reuse, UR10, R21 ;  /* 0x0000000a090d7c24 */ /* 0x040fe2000f8e0215 */
[----:B------:R-:W-:Y:S01]  /*0990*/  USEL UR16, UR13, URZ, !UP0 ;  /* 0x000000ff0d107287 */ /* 0x000fe2000c000000 */
[C---:B------:R-:W-:Y:S02]  /*09a0*/  IMAD R11, R9.reuse, UR10, R16 ;  /* 0x0000000a090b7c24 */ /* 0x040fe4000f8e0210 */
[----:B------:R-:W-:Y:S02]  /*09b0*/  IMAD R9, R9, UR10, R14 ;  /* 0x0000000a09097c24 */ /* 0x000fe4000f8e020e */
[----:B------:R-:W-:Y:S01]  /*09c0*/  IMAD R26, R17, R18, -UR12 ;  /* 0x8000000c111a7e24 */ /* 0x000fe2000f8e0212 */
[----:B-1----:R-:W-:Y:S06]  /*09d0*/  BRA.U !UP1, `(.L_x_0) ;  /* 0x0000000109a07547 */ /* 0x002fec000b800000 */
[----:B------:R-:W0:Y:S01]  /*09e0*/  LDC R6, c[0x0][0x3bc] ;  /* 0x0000ef00ff067b82 */ /* 0x000e220000000800 */
[----:B------:R-:W-:Y:S01]  /*09f0*/  IMAD.MOV.U32 R142, RZ, RZ, RZ ;  /* 0x000000ffff8e7224 */ /* 0x000fe200078e00ff */
[----:B------:R-:W-:Y:S01]  /*0a00*/  MOV R19, UR9 ;  /* 0x0000000900137c02 */ /* 0x000fe20008000f00 */
[----:B------:R-:W-:Y:S01]  /*0a10*/  IMAD.MOV.U32 R12, RZ, RZ, RZ ;  /* 0x000000ffff0c7224 */ /* 0x000fe200078e00ff */
[----:B------:R-:W1:Y:S01]  /*0a20*/  LDCU UR15, c[0x0][0x3b4] ;  /* 0x00007680ff0f77ac */ /* 0x000e620008000800 */
[----:B------:R-:W2:Y:S02]  /*0a30*/  LDCU.64 UR10, c[0x0][0x380] ;  /* 0x00007000ff0a77ac */ /* 0x000ea40008000a00 */
[----:B012---:R-:W-:-:S13]  /*0a40*/  ISETP.NE.AND P1, PT, R6, 0x1, PT ;  /* 0x000000010600780c */ /* 0x007fda0003f25270 */
.L_x_1:
[C---:B------:R-:W-:Y:S01]  /*0a50*/  SEL R31, R19.reuse, R12, !P1 ;  /* 0x0000000c131f7207 */ /* 0x040fe20004800000 */
[----:B------:R-:W-:-:S04]  /*0a60*/  VIADD R19, R19, 0xffffffff ;  /* 0xffffffff13137836 */ /* 0x000fc80000000000 */
[C---:B------:R-:W-:Y:S02]  /*0a70*/  IMAD R17, R31.reuse, UR15, R22 ;  /* 0x0000000f1f117c24 */ /* 0x040fe4000f8e0216 */
[C---:B------:R-:W-:Y:S02]  /*0a80*/  IMAD R10, R31.reuse, UR15, R21 ;  /* 0x0000000f1f0a7c24 */ /* 0x040fe4000f8e0215 */
[----:B------:R-:W-:Y:S01]  /*0a90*/  IMAD R8, R31, UR15, R16 ;  /* 0x0000000f1f087c24 */ /* 0x000fe2000f8e0210 */
[----:B------:R-:W-:Y:S01]  /*0aa0*/  ISETP.GE.AND P0, PT, R17, UR11, PT ;  /* 0x0000000b11007c0c */ /* 0x000fe2000bf06270 */
[----:B------:R-:W-:Y:S01]  /*0ab0*/  IMAD R6, R31, UR15, R14 ;  /* 0x0000000f1f067c24 */ /* 0x000fe2000f8e020e */
[----:B------:R-:W-:Y:S02]  /*0ac0*/  ISETP.GE.AND P6, PT, R10, UR11, PT ;  /* 0x0000000b0a007c0c */ /* 0x000fe4000bfc6270 */
[----:B------:R-:W-:Y:S02]  /*0ad0*/  ISETP.LT.AND P0, PT, R27, UR10, !P0 ;  /* 0x0000000a1b007c0c */ /* 0x000fe4000c701270 */
[----:B------:R-:W-:-:S02]  /*0ae0*/  ISETP.GE.AND P5, PT, R8, UR11, PT ;  /* 0x0000000b08007c0c */ /* 0x000fc4000bfa6270 */
[----:B------:R-:W-:Y:S02]  /*0af0*/  ISETP.GE.AND P2, PT, R6, UR11, PT ;  /* 0x0000000b06007c0c */ /* 0x000fe4000bf46270 */
[----:B------:R-:W-:Y:S02]  /*0b00*/  ISETP.GT.AND P0, PT, R17, -0x1, P0 ;  /* 0xffffffff1100780c */ /* 0x000fe40000704270 */
[----:B------:R-:W-:Y:S02]  /*0b10*/  ISETP.LT.AND P6, PT, R25, UR10, !P6 ;  /* 0x0000000a19007c0c */ /* 0x000fe4000f7c1270 */
[----:B------:R-:W-:Y:S02]  /*0b20*/  ISETP.LT.AND P5, PT, R23, UR10, !P5 ;  /* 0x0000000a17007c0c */ /* 0x000fe4000efa1270 */
[----:B------:R-:W-:Y:S02]  /*0b30*/  ISETP.LT.AND P2, PT, R20, UR10, !P2 ;  /* 0x0000000a14007c0c */ /* 0x000fe4000d741270 */
[----:B------:R-:W-:-:S02]  /*0b40*/  SEL R35, RZ, 0x1, !P0 ;  /* 0x00000001ff237807 */ /* 0x000fc40004000000 */
[----:B------:R-:W-:Y:S02]  /*0b50*/  ISETP.NE.AND P0, PT, R19, -0x1, PT ;  /* 0xffffffff1300780c */ /* 0x000fe40003f05270 */
[----:B------:R-:W-:Y:S02]  /*0b60*/  ISETP.GT.AND P6, PT, R10, -0x1, P6 ;  /* 0xffffffff0a00780c */ /* 0x000fe400037c4270 */
[----:B------:R-:W-:Y:S02]  /*0b70*/  ISETP.GT.AND P5, PT, R8, -0x1, P5 ;  /* 0xffffffff0800780c */ /* 0x000fe40002fa4270 */
[----:B------:R-:W-:Y:S02]  /*0b80*/  ISETP.GT.AND P2, PT, R6, -0x1, P2 ;  /* 0xffffffff0600780c */ /* 0x000fe40001744270 */
[----:B------:R-:W-:Y:S02]  /*0b90*/  SEL R33, RZ, 0x1, !P6 ;  /* 0x00000001ff217807 */ /* 0x000fe40007000000 */
[----:B------:R-:W-:-:S02]  /*0ba0*/  SEL R31, RZ, 0x1, !P5 ;  /* 0x00000001ff1f7807 */ /* 0x000fc40006800000 */
[----:B------:R-:W-:Y:S02]  /*0bb0*/  SEL R17, RZ, 0x1, !P2 ;  /* 0x00000001ff117807 */ /* 0x000fe40005000000 */
[-C--:B------:R-:W-:Y:S02]  /*0bc0*/  SHF.L.U32 R10, R35, R12.reuse, RZ ;  /* 0x0000000c230a7219 */ /* 0x080fe400000006ff */
[-C--:B------:R-:W-:Y:S02]  /*0bd0*/  SHF.L.U32 R8, R33, R12.reuse, RZ ;  /* 0x0000000c21087219 */ /* 0x080fe400000006ff */
[-C--:B------:R-:W-:Y:S02]  /*0be0*/  SHF.L.U32 R6, R31, R12.reuse, RZ ;  /* 0x0000000c1f067219 */ /* 0x080fe400000006ff */
[----:B------:R-:W-:Y:S01]  /*0bf0*/  SHF.L.U32 R17, R17, R12, RZ ;  /* 0x0000000c11117219 */ /* 0x000fe200000006ff */
[----:B------:R-:W-:Y:S01]  /*0c00*/  VIADD R12, R12, 0x1 ;  /* 0x000000010c0c7836 */ /* 0x000fe20000000000 */
[----:B------:R-:W-:-:S02]  /*0c10*/  LOP3.LUT R185, R185, R10, RZ, 0xfc, !PT ;  /* 0x0000000ab9b97212 */ /* 0x000fc400078efcff */
[----:B------:R-:W-:Y:S02]  /*0c20*/  LOP3.LUT R183, R183, R8, RZ, 0xfc, !PT ;  /* 0x00000008b7b77212 */ /* 0x000fe400078efcff */
[----:B------:R-:W-:Y:S02]  /*0c30*/  LOP3.LUT R251, R251, R6, RZ, 0xfc, !PT ;  /* 0x00000006fbfb7212 */ /* 0x000fe400078efcff */
[----:B------:R-:W-:Y:S01]  /*0c40*/  LOP3.LUT R142, R142, R17, RZ, 0xfc, !PT ;  /* 0x000000118e8e7212 */ /* 0x000fe200078efcff */
[----:B------:R-:W-:Y:S05]  /*0c50*/  @P0 BRA `(.L_x_1) ;  /* 0xfffffffc007c0947 */ /* 0x000fea000383ffff */
.L_x_0:
[----:B------:R-:W-:Y:S01]  /*0c60*/  UISETP.GE.AND UP0, UPT, UR7, 0x1, UPT ;  /* 0x000000010700788c */ /* 0x000fe2000bf06270 */
[----:B------:R-:W-:Y:S01]  /*0c70*/  IMAD R6, R15, UR16, R26 ;  /* 0x000000100f067c24 */ /* 0x000fe2000f8e021a */
[----:B------:R-:W-:Y:S01]  /*0c80*/  MOV R250, RZ ;  /* 0x000000ff00fa7202 */ /* 0x000fe20000000f00 */
[----:B------:R-:W-:Y:S01]  /*0c90*/  IMAD R8, R0, UR5, RZ ;  /* 0x0000000500087c24 */ /* 0x000fe2000f8e02ff */
[----:B------:R-:W-:Y:S01]  /*0ca0*/  MOV R252, RZ ;  /* 0x000000ff00fc7202 */ /* 0x000fe20000000f00 */
[----:B------:R-:W-:Y:S01]  /*0cb0*/  IMAD R6, R6, UR4, RZ ;  /* 0x0000000406067c24 */ /* 0x000fe2000f8e02ff */
[----:B------:R-:W-:Y:S01]  /*0cc0*/  MOV R184, RZ ;  /* 0x000000ff00b87202 */ /* 0x000fe20000000f00 */
[-C--:B------:R-:W-:Y:S01]  /*0cd0*/  IMAD R24, R29, R18.reuse, -UR12 ;  /* 0x8000000c1d187e24 */ /* 0x080fe2000f8e0212 */
[----:B------:R-:W0:Y:S01]  /*0ce0*/  LDCU UR9, c[0x0][0x3f8] ;  /* 0x00007f00ff0977ac */ /* 0x000e220008000800 */
[----:B------:R-:W-:Y:S01]  /*0cf0*/  IMAD R22, R7, R18, -UR12 ;  /* 0x8000000c07167e24 */ /* 0x000fe2000f8e0212 */
[----:B------:R-:W-:Y:S01]  /*0d00*/  IADD3 R0, P2, P1, R8, R6, R247 ;  /* 0x0000000608007210 */ /* 0x000fe2000795e0f7 */
[----:B------:R-:W-:Y:S01]  /*0d10*/  IMAD R18, R3, R18, -UR12 ;  /* 0x8000000c03127e24 */ /* 0x000fe2000f8e0212 */
[----:B------:R-:W-:Y:S01]  /*0d20*/  SHF.R.S32.HI R7, RZ, 0x1f, R8 ;  /* 0x0000001fff077819 */ /* 0x000fe20000011408 */
[C---:B------:R-:W-:Y:S01]  /*0d30*/  IMAD R12, R15.reuse, UR16, R24 ;  /* 0x000000100f0c7c24 */ /* 0x040fe2000f8e0218 */
[----:B------:R-:W-:Y:S01]  /*0d40*/  MOV R3, RZ ;  /* 0x000000ff00037202 */ /* 0x000fe20000000f00 */
[C---:B------:R-:W-:Y:S01]  /*0d50*/  IMAD R10, R15.reuse, UR16, R22 ;  /* 0x000000100f0a7c24 */ /* 0x040fe2000f8e0216 */
[----:B------:R-:W-:Y:S01]  /*0d60*/  SHF.R.S32.HI R6, RZ, 0x1f, R6 ;  /* 0x0000001fff067819 */ /* 0x000fe20000011406 */
[----:B------:R-:W-:Y:S01]  /*0d70*/  IMAD R8, R15, UR16, R18 ;  /* 0x000000100f087c24 */ /* 0x000fe2000f8e0212 */
[----:B------:R-:W-:Y:S06]  /*0d80*/  BRA.U !UP0, `(.L_x_2) ;  /* 0x0000000108907547 */ /* 0x000fec000b800000 */
[----:B------:R-:W1:Y:S01]  /*0d90*/  LDC R3, c[0x0][0x3bc] ;  /* 0x0000ef00ff037b82 */ /* 0x000e620000000800 */
[----:B------:R-:W-:Y:S01]  /*0da0*/  MOV R21, UR13 ;  /* 0x0000000d00157c02 */ /* 0x000fe20008000f00 */
[----:B------:R-:W-:Y:S01]  /*0db0*/  IMAD.MOV.U32 R16, RZ, RZ, RZ ;  /* 0x000000ffff107224 */ /* 0x000fe200078e00ff */
[----:B------:R-:W2:Y:S01]  /*0dc0*/  LDCU UR11, c[0x0][0x3b8] ;  /* 0x00007700ff0b77ac */ /* 0x000ea20008000800 */
[----:B------:R-:W3:Y:S01]  /*0dd0*/  LDCU UR10, c[0x0][0x388] ;  /* 0x00007100ff0a77ac */ /* 0x000ee20008000800 */
[----:B-1----:R-:W-:Y:S01]  /*0de0*/  ISETP.NE.AND P0, PT, R3, 0x1, PT ;  /* 0x000000010300780c */ /* 0x002fe20003f05270 */
[----:B--23--:R-:W-:-:S12]  /*0df0*/  IMAD.MOV.U32 R3, RZ, RZ, RZ ;  /* 0x000000ffff037224 */ /* 0x00cfd800078e00ff */
.L_x_3:
[C---:B------:R-:W-:Y:S01]  /*0e00*/  SEL R19, R21.reuse, R16, !P0 ;  /* 0x0000001015137207 */ /* 0x040fe20004000000 */
[----:B------:R-:W-:-:S04]  /*0e10*/  VIADD R21, R21, 0xffffffff ;  /* 0xffffffff15157836 */ /* 0x000fc80000000000 */
[C---:B------:R-:W-:Y:S02]  /*0e20*/  IMAD R17, R19.reuse, UR11, R26 ;  /* 0x0000000b13117c24 */ /* 0x040fe4000f8e021a */
[C---:B------:R-:W-:Y:S02]  /*0e30*/  IMAD R14, R19.reuse, UR11, R24 ;  /* 0x0000000b130e7c24 */ /* 0x040fe4000f8e0218 */
[----:B------:R-:W-:Y:S01]  /*0e40*/  IMAD R15, R19, UR11, R22 ;  /* 0x0000000b130f7c24 */ /* 0x000fe2000f8e0216 */
[C---:B------:R-:W-:Y:S02]  /*0e50*/  ISETP.GE.AND P5, PT, R17.reuse, UR10, PT ;  /* 0x0000000a11007c0c */ /* 0x040fe4000bfa6270 */
[C---:B------:R-:W-:Y:S02]  /*0e60*/  ISETP.GE.AND P6, PT, R14.reuse, UR10, PT ;  /* 0x0000000a0e007c0c */ /* 0x040fe4000bfc6270 */
[----:B------:R-:W-:Y:S02]  /*0e70*/  ISETP.GT.AND P5, PT, R17, -0x1, !P5 ;  /* 0xffffffff1100780c */ /* 0x000fe40006fa4270 */
[----:B------:R-:W-:Y:S01]  /*0e80*/  ISETP.GT.AND P6, PT, R14, -0x1, !P6 ;  /* 0xffffffff0e00780c */ /* 0x000fe200077c4270 */
[----:B------:R-:W-:Y:S01]  /*0e90*/  IMAD R14, R19, UR11, R18 ;  /* 0x0000000b130e7c24 */ /* 0x000fe2000f8e0212 */
[----:B------:R-:W-:-:S02]  /*0ea0*/  SEL R19, RZ, 0x1, !P5 ;  /* 0x00000001ff137807 */ /* 0x000fc40006800000 */
[C---:B------:R-:W-:Y:S02]  /*0eb0*/  ISETP.GE.AND P5, PT, R15.reuse, UR10, PT ;  /* 0x0000000a0f007c0c */ /* 0x040fe4000bfa6270 */
[----:B------:R-:W-:Y:S02]  /*0ec0*/  SEL R17, RZ, 0x1, !P6 ;  /* 0x00000001ff117807 */ /* 0x000fe40007000000 */
[----:B------:R-:W-:Y:S02]  /*0ed0*/  ISETP.GT.AND P5, PT, R15, -0x1, !P5 ;  /* 0xffffffff0f00780c */ /* 0x000fe40006fa4270 */
[----:B------:R-:W-:Y:S02]  /*0ee0*/  ISETP.GE.AND P6, PT, R14, UR10, PT ;  /* 0x0000000a0e007c0c */ /* 0x000fe4000bfc6270 */
[----:B------:R-:W-:Y:S02]  /*0ef0*/  SEL R15, RZ, 0x1, !P5 ;  /* 0x00000001ff0f7807 */ /* 0x000fe40006800000 */
[----:B------:R-:W-:-:S02]  /*0f00*/  ISETP.NE.AND P5, PT, R21, -0x1, PT ;  /* 0xffffffff1500780c */ /* 0x000fc40003fa5270 */
[----:B------:R-:W-:Y:S02]  /*0f10*/  ISETP.GT.AND P6, PT, R14, -0x1, !P6 ;  /* 0xffffffff0e00780c */ /* 0x000fe400077c4270 */
[-C--:B------:R-:W-:Y:S02]  /*0f20*/  SHF.L.U32 R19, R19, R16.reuse, RZ ;  /* 0x0000001013137219 */ /* 0x080fe400000006ff */
[----:B------:R-:W-:Y:S02]  /*0f30*/  SEL R29, RZ, 0x1, !P6 ;  /* 0x00000001ff1d7807 */ /* 0x000fe40007000000 */
        /* <DEDUP_REMOVED lines=9> */
.L_x_2:
[----:B------:R-:W-:Y:S01]  /*0fd0*/  IMAD R14, R13, UR5, RZ ;  /* 0x000000050d0e7c24 */ /* 0x000fe2000f8e02ff */
[----:B------:R-:W1:Y:S01]  /*0fe0*/  LDCU.64 UR10, c[0x0][0x438] ;  /* 0x00008700ff0a77ac */ /* 0x000e620008000a00 */
[----:B------:R-:W-:Y:S01]  /*0ff0*/  IMAD R12, R12, UR4, RZ ;  /* 0x000000040c0c7c24 */ /* 0x000fe2000f8e02ff */
[----:B------:R-:W-:Y:S01]  /*1000*/  IADD3.X R6, PT, PT, R7, R6, RZ, P2, P1 ;  /* 0x0000000607067210 */ /* 0x000fe200017e24ff */
[----:B------:R-:W-:Y:S01]  /*1010*/  IMAD R22, R11, UR5, RZ ;  /* 0x000000050b167c24 */ /* 0x000fe2000f8e02ff */
[----:B------:R-:W-:Y:S01]  /*1020*/  SHF.R.S32.HI R18, RZ, 0x1f, R14 ;  /* 0x0000001fff127819 */ /* 0x000fe2000001140e */
[----:B------:R-:W-:Y:S01]  /*1030*/  IMAD R10, R10, UR4, RZ ;  /* 0x000000040a0a7c24 */ /* 0x000fe2000f8e02ff */
[--C-:B------:R-:W-:Y:S01]  /*1040*/  IADD3 R14, P5, P2, R14, R12, R247.reuse ;  /* 0x0000000c0e0e7210 */ /* 0x100fe20007abe0f7 */
[----:B------:R-:W-:Y:S01]  /*1050*/  IMAD R16, R9, UR5, RZ ;  /* 0x0000000509107c24 */ /* 0x000fe2000f8e02ff */
[----:B------:R-:W-:Y:S01]  /*1060*/  SHF.R.S32.HI R11, RZ, 0x1f, R12 ;  /* 0x0000001fff0b7819 */ /* 0x000fe2000001140c */
[----:B------:R-:W-:Y:S01]  /*1070*/  IMAD R8, R8, UR4, RZ ;  /* 0x0000000408087c24 */ /* 0x000fe2000f8e02ff */
[----:B------:R-:W-:Y:S01]  /*1080*/  SHF.R.S32.HI R7, RZ, 0x1f, R22 ;  /* 0x0000001fff077819 */ /* 0x000fe20000011416 */
[----:B0-----:R-:W-:Y:S01]  /*1090*/  IMAD R27, R27, UR9, RZ ;  /* 0x000000091b1b7c24 */ /* 0x001fe2000f8e02ff */
[--C-:B------:R-:W-:Y:S01]  /*10a0*/  IADD3 R9, P1, P0, R22, R10, R247.reuse ;  /* 0x0000000a16097210 */ /* 0x100fe2000783e0f7 */
[----:B------:R-:W0:Y:S01]  /*10b0*/  LDCU.64 UR4, c[0x0][0x458] ;  /* 0x00008b00ff0477ac */ /* 0x000e220008000a00 */
[----:B------:R-:W-:Y:S01]  /*10c0*/  SHF.R.S32.HI R12, RZ, 0x1f, R10 ;  /* 0x0000001fff0c7819 */ /* 0x000fe2000001140a */
[----:B------:R-:W-:Y:S01]  /*10d0*/  IMAD R20, R20, UR9, RZ ;  /* 0x0000000914147c24 */ /* 0x000fe2000f8e02ff */
[----:B------:R-:W-:Y:S01]  /*10e0*/  SHF.R.S32.HI R13, RZ, 0x1f, R16 ;  /* 0x0000001fff0d7819 */ /* 0x000fe20000011410 */
[----:B------:R-:W-:Y:S01]  /*10f0*/  IMAD R25, R25, UR9, RZ ;  /* 0x0000000919197c24 */ /* 0x000fe2000f8e02ff */
[----:B------:R-:W-:Y:S01]  /*1100*/  IADD3.X R12, PT, PT, R7, R12, RZ, P1, P0 ;  /* 0x0000000c070c7210 */ /* 0x000fe20000fe04ff */
[----:B------:R-:W2:Y:S01]  /*1110*/  LDCU.64 UR24, c[0x0][0x358] ;  /* 0x00006b00ff1877ac */ /* 0x000ea20008000a00 */
[----:B------:R-:W-:-:S02]  /*1120*/  IADD3 R15, P1, P0, R16, R8, R247 ;  /* 0x00000008100f7210 */ /* 0x000fc4000783e0f7 */
[----:B------:R-:W-:Y:S02]  /*1130*/  CS2R R16, SRZ ;  /* 0x0000000000107805 */ /* 0x000fe4000001ff00 */
[----:B------:R-:W-:Y:S02]  /*1140*/  SHF.R.S32.HI R8, RZ, 0x1f, R8 ;  /* 0x0000001fff087819 */ /* 0x000fe40000011408 */
[----:B------:R-:W-:Y:S02]  /*1150*/  CS2R R32, SRZ ;  /* 0x0000000000207805 */ /* 0x000fe4000001ff00 */
[----:B------:R-:W-:Y:S02]  /*1160*/  IADD3 R10, P6, PT, R27, R0, RZ ;  /* 0x000000001b0a7210 */ /* 0x000fe40007fde0ff */
[----:B------:R-:W-:Y:S02]  /*1170*/  CS2R R34, SRZ ;  /* 0x0000000000227805 */ /* 0x000fe4000001ff00 */
[----:B------:R-:W-:-:S02]  /*1180*/  IADD3.X R13, PT, PT, R13, R8, RZ, P1, P0 ;  /* 0x000000080d0d7210 */ /* 0x000fc40000fe04ff */
[----:B------:R-:W-:Y:S02]  /*1190*/  CS2R R28, SRZ ;  /* 0x00000000001c7805 */ /* 0x000fe4000001ff00 */
[----:B------:R-:W-:Y:S02]  /*11a0*/  IADD3.X R0, PT, PT, R18, R11, RZ, P5, P2 ;  /* 0x0000000b12007210 */ /* 0x000fe40002fe44ff */
[----:B------:R-:W-:Y:S02]  /*11b0*/  CS2R R18, SRZ ;  /* 0x0000000000127805 */ /* 0x000fe4000001ff00 */
[----:B------:R-:W-:Y:S02]  /*11c0*/  IADD3 R8, P0, PT, R20, R15, RZ ;  /* 0x0000000f14087210 */ /* 0x000fe40007f1e0ff */
[----:B------:R-:W-:Y:S02]  /*11d0*/  CS2R R30, SRZ ;  /* 0x00000000001e7805 */ /* 0x000fe4000001ff00 */
[----:B------:R-:W-:Y:S01]  /*11e0*/  LEA.HI.X.SX32 R11, R27, R6, 0x1, P6 ;  /* 0x000000061b0b7211 */ /* 0x000fe200030f0eff */
[----:B------:R-:W-:Y:S01]  /*11f0*/  IMAD R6, R23, UR9, RZ ;  /* 0x0000000917067c24 */ /* 0x000fe2000f8e02ff */
[----:B-1----:R-:W-:Y:S01]  /*1200*/  LEA R140, P5, R10, UR10, 0x4 ;  /* 0x0000000a0a8c7c11 */ /* 0x002fe2000f8a20ff */
[----:B------:R-:W1:Y:S01]  /*1210*/  LDCU UR13, c[0x0][0x44c] ;  /* 0x00008980ff0d77ac */ /* 0x000e620008000800 */
[----:B------:R-:W-:-:S02]  /*1220*/  IADD3 R7, P2, PT, R25, R14, RZ ;  /* 0x0000000e19077210 */ /* 0x000fc40007f5e0ff */
[----:B------:R-:W-:Y:S02]  /*1230*/  LEA.HI.X.SX32 R13, R20, R13, 0x1, P0 ;  /* 0x0000000d140d7211 */ /* 0x000fe400000f0eff */
[----:B------:R-:W-:Y:S02]  /*1240*/  LEA.HI.X R141, R10, UR11, R11, 0x4, P5 ;  /* 0x0000000b0a8d7c11 */ /* 0x000fe4000a8f240b */
[----:B------:R-:W-:Y:S02]  /*1250*/  LEA R134, P0, R8, UR10, 0x4 ;  /* 0x0000000a08867c11 */ /* 0x000fe4000f8020ff */
[----:B------:R-:W-:Y:S02]  /*1260*/  LEA.HI.X.SX32 R0, R25, R0, 0x1, P2 ;  /* 0x0000000019007211 */ /* 0x000fe400010f0eff */
[----:B------:R-:W-:Y:S02]  /*1270*/  LEA R138, P5, R7, UR10, 0x4 ;  /* 0x0000000a078a7c11 */ /* 0x000fe4000f8a20ff */
[----:B------:R-:W-:-:S02]  /*1280*/  IADD3 R9, P1, PT, R6, R9, RZ ;  /* 0x0000000906097210 */ /* 0x000fc40007f3e0ff */
[----:B------:R-:W-:Y:S02]  /*1290*/  LEA.HI.X R135, R8, UR11, R13, 0x4, P0 ;  /* 0x0000000b08877c11 */ /* 0x000fe400080f240d */
[----:B------:R-:W-:Y:S02]  /*12a0*/  LEA.HI.X R139, R7, UR11, R0, 0x4, P5 ;  /* 0x0000000b078b7c11 */ /* 0x000fe4000a8f2400 */
[----:B0-----:R-:W-:Y:S02]  /*12b0*/  IADD3 R42, P0, PT, R4, UR4, RZ ;  /* 0x00000004042a7c10 */ /* 0x001fe4000ff1e0ff */
[----:B------:R-:W-:Y:S02]  /*12c0*/  LOP3.LUT P5, RZ, R132, 0x1, RZ, 0xc0, !PT ;  /* 0x0000000184ff7812 */ /* 0x000fe400078ac0ff */
[----:B------:R-:W-:Y:S02]  /*12d0*/  LEA.HI.X.SX32 R6, R6, R12, 0x1, P1 ;  /* 0x0000000c06067211 */ /* 0x000fe400008f0eff */
[----:B------:R-:W-:-:S02]  /*12e0*/  LEA R136, P2, R9, UR10, 0x4 ;  /* 0x0000000a09887c11 */ /* 0x000fc4000f8420ff */
[----:B------:R-:W-:Y:S02]  /*12f0*/  IADD3.X R43, PT, PT, R5, UR5, RZ, P0, !PT ;  /* 0x00000005052b7c10 */ /* 0x000fe400087fe4ff */
[----:B------:R-:W-:Y:S02]  /*1300*/  IADD3 R36, P0, PT, R42, UR4, RZ ;  /* 0x000000042a247c10 */ /* 0x000fe4000ff1e0ff */
[----:B------:R-:W-:Y:S02]  /*1310*/  LEA.HI.X R137, R9, UR11, R6, 0x4, P2 ;  /* 0x0000000b09897c11 */ /* 0x000fe400090f2406 */
[----:B------:R-:W-:Y:S01]  /*1320*/  ISETP.GE.U32.AND P2, PT, R247, UR6, PT ;  /* 0x00000006f7007c0c */ /* 0x000fe2000bf46070 */
[----:B--2---:R0:W2:Y:S01]  /*1330*/  @P5 LDG.E.LTC128B.128 R16, desc[UR24][R4.64] ;  /* 0x0000001804105981 */ /* 0x0040a2000c1e1d20 */
[----:B------:R-:W-:Y:S02]  /*1340*/  IADD3.X R37, PT, PT, R43, UR5, RZ, P0, !PT ;  /* 0x000000052b257c10 */ /* 0x000fe400087fe4ff */
[----:B------:R-:W-:-:S02]  /*1350*/  IADD3 R40, P0, PT, R36, UR4, RZ ;  /* 0x0000000424287c10 */ /* 0x000fc4000ff1e0ff */
[----:B------:R-:W-:Y:S02]  /*1360*/  SHF.R.U32.HI R10, RZ, 0x3, R132 ;  /* 0x00000003ff0a7819 */ /* 0x000fe40000011684 */
[----:B------:R-:W-:Y:S02]  /*1370*/  SEL R185, R185, RZ, !P2 ;  /* 0x000000ffb9b97207 */ /* 0x000fe40005000000 */
[----:B------:R-:W-:Y:S02]  /*1380*/  SEL R184, R184, RZ, !P2 ;  /* 0x000000ffb8b87207 */ /* 0x000fe40005000000 */
[----:B------:R-:W-:Y:S02]  /*1390*/  SEL R183, R183, RZ, !P2 ;  /* 0x000000ffb7b77207 */ /* 0x000fe40005000000 */
[----:B------:R-:W-:Y:S02]  /*13a0*/  SEL R252, R252, RZ, !P2 ;  /* 0x000000fffcfc7207 */ /* 0x000fe40005000000 */
[----:B------:R-:W-:-:S02]  /*13b0*/  SEL R251, R251, RZ, !P2 ;  /* 0x000000fffbfb7207 */ /* 0x000fc40005000000 */
[----:B------:R-:W-:Y:S02]  /*13c0*/  SEL R250, R250, RZ, !P2 ;  /* 0x000000fffafa7207 */ /* 0x000fe40005000000 */
[----:B------:R-:W-:Y:S02]  /*13d0*/  SEL R142, R142, RZ, !P2 ;  /* 0x000000ff8e8e7207 */ /* 0x000fe40005000000 */
[----:B------:R-:W-:Y:S02]  /*13e0*/  SEL R3, R3, RZ, !P2 ;  /* 0x000000ff03037207 */ /* 0x000fe40005000000 */
[----:B------:R-:W-:Y:S02]  /*13f0*/  IADD3.X R41, PT, PT, R37, UR5, RZ, P0, !PT ;  /* 0x0000000525297c10 */ /* 0x000fe400087fe4ff */
[----:B------:R-:W-:Y:S02]  /*1400*/  ISETP.NE.U32.AND P1, PT, R10, RZ, PT ;  /* 0x000000ff0a00720c */ /* 0x000fe40003f25070 */
[----:B------:R-:W-:-:S02]  /*1410*/  LOP3.LUT P6, RZ, R185, 0x1, R184, 0x80, !PT ;  /* 0x00000001b9ff7812 */ /* 0x000fc400078c80b8 */
[----:B------:R-:W-:Y:S02]  /*1420*/  LOP3.LUT P5, RZ, R183, 0x1, R252, 0x80, !PT ;  /* 0x00000001b7ff7812 */ /* 0x000fe400078a80fc */
[----:B------:R-:W-:Y:S02]  /*1430*/  LOP3.LUT P2, RZ, R251, 0x1, R250, 0x80, !PT ;  /* 0x00000001fbff7812 */ /* 0x000fe400078480fa */
[----:B------:R-:W-:Y:S02]  /*1440*/  LOP3.LUT P0, RZ, R142, 0x1, R3, 0x80, !PT ;  /* 0x000000018eff7812 */ /* 0x000fe40007808003 */
[----:B------:R-:W-:Y:S02]  /*1450*/  CS2R R24, SRZ ;  /* 0x0000000000187805 */ /* 0x000fe4000001ff00 */
[----:B------:R-:W-:Y:S02]  /*1460*/  CS2R R26, SRZ ;  /* 0x00000000001a7805 */ /* 0x000fe4000001ff00 */
[----:B------:R-:W-:-:S02]  /*1470*/  CS2R R20, SRZ ;  /* 0x0000000000147805 */ /* 0x000fc4000001ff00 */
[----:B------:R-:W-:Y:S02]  /*1480*/  CS2R R22, SRZ ;  /* 0x0000000000167805 */ /* 0x000fe4000001ff00 */
[----:B------:R-:W-:Y:S02]  /*1490*/  CS2R R12, SRZ ;  /* 0x00000000000c7805 */ /* 0x000fe4000001ff00 */
[----:B------:R-:W-:Y:S02]  /*14a0*/  CS2R R14, SRZ ;  /* 0x00000000000e7805 */ /* 0x000fe4000001ff00 */
[----:B------:R-:W-:Y:S02]  /*14b0*/  CS2R R8, SRZ ;  /* 0x0000000000087805 */ /* 0x000fe4000001ff00 */
[----:B------:R-:W-:Y:S02]  /*14c0*/  CS2R R10, SRZ ;  /* 0x00000000000a7805 */ /* 0x000fe4000001ff00 */
[----:B0-----:R-:W-:-:S02]  /*14d0*/  CS2R R4, SRZ ;  /* 0x0000000000047805 */ /* 0x001fc4000001ff00 */
[----:B------:R-:W-:Y:S01]  /*14e0*/  CS2R R6, SRZ ;  /* 0x0000000000067805 */ /* 0x000fe2000001ff00 */
[----:B------:R-:W3:Y:S04]  /*14f0*/  @P6 LDG.E.LTC128B.128 R32, desc[UR24][R140.64] ;  /* 0x000000188c206981 */ /* 0x000ee8000c1e1d20 */
[----:B------:R-:W4:Y:S04]  /*1500*/  @P5 LDG.E.LTC128B.128 R28, desc[UR24][R138.64] ;  /* 0x000000188a1c5981 */ /* 0x000f28000c1e1d20 */
[----:B------:R-:W5:Y:S04]  /*1510*/  @P2 LDG.E.LTC128B.128 R24, desc[UR24][R136.64] ;  /* 0x0000001888182981 */ /* 0x000f68000c1e1d20 */
[----:B------:R-:W5:Y:S04]  /*1520*/  @P0 LDG.E.LTC128B.128 R20, desc[UR24][R134.64] ;  /* 0x0000001886140981 */ /* 0x000f68000c1e1d20 */
[----:B------:R-:W5:Y:S04]  /*1530*/  @P4 LDG.E.LTC128B.128 R12, desc[UR24][R42.64] ;  /* 0x000000182a0c4981 */ /* 0x000f68000c1e1d20 */
[----:B------:R0:W5:Y:S04]  /*1540*/  @P3 LDG.E.LTC128B.128 R8, desc[UR24][R36.64] ;  /* 0x0000001824083981 */ /* 0x000168000c1e1d20 */
[----:B------:R0:W5:Y:S01]  /*1550*/  @P1 LDG.E.LTC128B.128 R4, desc[UR24][R40.64] ;  /* 0x0000001828041981 */ /* 0x000162000c1e1d20 */
[----:B------:R-:W-:-:S06]  /*1560*/  SHF.R.U32.HI R0, RZ, 0x5, R2 ;  /* 0x00000005ff007819 */ /* 0x000fcc0000011602 */
[----:B------:R-:W1:Y:S02]  /*1570*/  SHFL.IDX PT, R0, R0, RZ, 0x1f ;  /* 0x00001fff00007589 */ /* 0x000e6400000e0000 */
[----:B-1----:R-:W-:-:S13]  /*1580*/  R2UR UR4, R0 ;  /* 0x00000000000472ca */ /* 0x002fda00000e0000 */
[----:B------:R-:W-:-:S04]  /*1590*/  USHF.R.S32.HI UR16, URZ, 0x1f, UR4 ;  /* 0x0000001fff107899 */ /* 0x000fc80008011404 */
[----:B------:R-:W-:-:S04]  /*15a0*/  ULEA.HI UR16, UR16, UR4, URZ, 0x2 ;  /* 0x0000000410107291 */ /* 0x000fc8000f8f10ff */
[----:B------:R-:W-:-:S04]  /*15b0*/  ULOP3.LUT UR15, UR16, 0xfffc, URZ, 0xc0, !UPT ;  /* 0x0000fffc100f7892 */ /* 0x000fc8000f8ec0ff */
[----:B------:R-:W-:Y:S01]  /*15c0*/  UIADD3 UR15, UPT, UPT, UR4, -UR15, URZ ;  /* 0x8000000f040f7290 */ /* 0x000fe2000fffe0ff */
[----:B------:R-:W1:Y:S01]  /*15d0*/  S2UR UR11, SR_CgaCtaId ;  /* 0x00000000000b79c3 */ /* 0x000e620000008800 */
[----:B------:R-:W-:Y:S02]  /*15e0*/  UISETP.NE.AND UP2, UPT, UR13, 0x1, UPT ;  /* 0x000000010d00788c */ /* 0x000fe4000bf45270 */
[----:B------:R-:W-:Y:S02]  /*15f0*/  ULOP3.LUT UR10, UR15, 0x80, URZ, 0xc0, !UPT ;  /* 0x000000800f0a7892 */ /* 0x000fe4000f8ec0ff */
[----:B------:R-:W-:Y:S02]  /*1600*/  USHF.L.U32 UR21, UR16, 0x1, URZ ;  /* 0x0000000110157899 */ /* 0x000fe400080006ff */
[----:B------:R-:W-:Y:S01]  /*1610*/  ULEA.HI UR10, UR10, UR15, URZ, 0x19 ;  /* 0x0000000f0a0a7291 */ /* 0x000fe2000f8fc8ff */
[----:B------:R-:W0:Y:S03]  /*1620*/  LDCU.64 UR4, c[0x0][0x460] ;  /* 0x00008c00ff0477ac */ /* 0x000e260008000a00 */
[----:B------:R-:W-:-:S02]  /*1630*/  ULOP3.LUT UR12, UR10, 0xfe, URZ, 0xc0, !UPT ;  /* 0x000000fe0a0c7892 */ /* 0x000fc4000f8ec0ff */
[----:B------:R-:W-:Y:S02]  /*1640*/  ULOP3.LUT UR21, UR21, 0xfffffff8, URZ, 0xc0, !UPT ;  /* 0xfffffff815157892 */ /* 0x000fe4000f8ec0ff */
[----:B------:R-:W-:Y:S02]  /*1650*/  UIADD3 UR12, UPT, UPT, URZ, -UR12, URZ ;  /* 0x8000000cff0c7290 */ /* 0x000fe4000fffe0ff */
[----:B------:R-:W-:Y:S02]  /*1660*/  UPRMT UR10, UR10, 0x8880, URZ ;  /* 0x000088800a0a7896 */ /* 0x000fe400080000ff */
[----:B------:R-:W-:Y:S02]  /*1670*/  UPRMT UR12, UR12, 0x7710, URZ ;  /* 0x000077100c0c7896 */ /* 0x000fe400080000ff */
[----:B------:R-:W-:Y:S02]  /*1680*/  USHF.R.S32.HI UR10, URZ, 0x1, UR10 ;  /* 0x00000001ff0a7899 */ /* 0x000fe4000801140a */
[----:B------:R-:W-:-:S02]  /*1690*/  UIADD3 UR12, UPT, UPT, UR15, UR12, URZ ;  /* 0x0000000c0f0c7290 */ /* 0x000fc4000fffe0ff */
[----:B------:R-:W-:Y:S02]  /*16a0*/  UISETP.NE.AND UP1, UPT, UR7, 0x1, UPT ;  /* 0x000000010700788c */ /* 0x000fe4000bf25270 */
[----:B------:R-:W-:Y:S02]  /*16b0*/  ULOP3.LUT UR12, UR12, 0xffff, URZ, 0xc0, !UPT ;  /* 0x0000ffff0c0c7892 */ /* 0x000fe4000f8ec0ff */
[----:B------:R-:W-:Y:S01]  /*16c0*/  UPRMT UR15, UR10, 0x9910, URZ ;  /* 0x000099100a0f7896 */ /* 0x000fe200080000ff */
[----:B0-----:R-:W0:Y:S01]  /*16d0*/  @!UP2 LDCU UR4, c[0x0][0x468] ;  /* 0x00008d00ff04a7ac */ /* 0x001e220008000800 */
[----:B------:R-:W-:Y:S01]  /*16e0*/  UIMAD UR10, UR21, 0x41, URZ ;  /* 0x00000041150a78a4 */ /* 0x000fe2000f8e02ff */
[----:B------:R-:W-:Y:S01]  /*16f0*/  UMOV UR9, 0x400 ;  /* 0x0000040000097882 */ /* 0x000fe20000000000 */
[----:B------:R-:W-:Y:S02]  /*1700*/  UPRMT UR22, UR12, 0x8880, URZ ;  /* 0x000088800c167896 */ /* 0x000fe400080000ff */
[----:B-1----:R-:W-:Y:S01]  /*1710*/  ULEA UR11, UR11, UR9, 0x18 ;  /* 0x000000090b0b7291 */ /* 0x002fe2000f8ec0ff */
[----:B------:R-:W1:Y:S01]  /*1720*/  @!UP2 LDCU UR5, c[0x0][0x46c] ;  /* 0x00008d80ff05a7ac */ /* 0x000e620008000800 */
[----:B------:R-:W-:-:S02]  /*1730*/  ULEA UR9, UR15, UR10, 0x5 ;  /* 0x0000000a0f097291 */ /* 0x000fc4000f8e28ff */
[----:B------:R-:W-:Y:S01]  /*1740*/  ULEA UR10, UR22, UR10, 0x5 ;  /* 0x0000000a160a7291 */ /* 0x000fe2000f8e28ff */
[----:B------:R-:W-:Y:S01]  /*1750*/  LOP3.LUT R37, R2, 0x1f, RZ, 0xc0, !PT ;  /* 0x0000001f02257812 */ /* 0x000fe200078ec0ff */
[----:B------:R-:W-:Y:S01]  /*1760*/  @!UP1 UISETP.GE.AND UP0, UPT, UR8, 0x2, UPT ;  /* 0x000000020800988c */ /* 0x000fe2000bf06270 */
[----:B------:R-:W-:-:S03]  /*1770*/  @!UP1 UMOV UR7, 0x1 ;  /* 0x0000000100079882 */ /* 0x000fc60000000000 */
[----:B------:R-:W-:Y:S01]  /*1780*/  IMAD.U32 R2, RZ, RZ, UR10 ;  /* 0x0000000aff027e24 */ /* 0x000fe2000f8e00ff */
[----:B------:R-:W-:Y:S01]  /*1790*/  UMOV UR10, URZ ;  /* 0x000000ff000a7c82 */ /* 0x000fe20008000000 */
[----:B------:R-:W-:Y:S01]  /*17a0*/  @!UP1 USEL UR10, UR7, 0x2, UP0 ;  /* 0x00000002070a9887 */ /* 0x000fe20008000000 */
[----:B------:R-:W-:Y:S01]  /*17b0*/  IMAD.U32 R0, RZ, RZ, UR9 ;  /* 0x00000009ff007e24 */ /* 0x000fe2000f8e00ff */
[----:B------:R-:W1:Y:S01]  /*17c0*/  LDCU UR9, c[0x0][0x418] ;  /* 0x00008300ff0977ac */ /* 0x000e620008000800 */
[----:B0-----:R-:W-:Y:S01]  /*17d0*/  IADD3 R182, P0, PT, R40, UR4, RZ ;  /* 0x0000000428b67c10 */ /* 0x001fe2000ff1e0ff */
[----:B------:R-:W-:Y:S01]  /*17e0*/  USHF.L.U32 UR10, UR10, 0x3, URZ ;  /* 0x000000030a0a7899 */ /* 0x000fe200080006ff */
[----:B------:R-:W0:Y:S01]  /*17f0*/  LDCU UR4, c[0x0][0x450] ;  /* 0x00008a00ff0477ac */ /* 0x000e220008000800 */
[----:B------:R-:W-:Y:S01]  /*1800*/  IMAD R180, R39, 0x41, R180 ;  /* 0x0000004127b47824 */ /* 0x000fe200078e02b4 */
[----:B-1----:R-:W-:Y:S01]  /*1810*/  IADD3.X R181, PT, PT, R41, UR5, RZ, P0, !PT ;  /* 0x0000000529b57c10 */ /* 0x002fe200087fe4ff */
[----:B------:R-:W1:Y:S01]  /*1820*/  LDCU UR5, c[0x0][0x3e4] ;  /* 0x00007c80ff0577ac */ /* 0x000e620008000800 */
[----:B------:R-:W-:-:S02]  /*1830*/  SHF.R.U32.HI R37, RZ, 0x3, R37 ;  /* 0x00000003ff257819 */ /* 0x000fc40000011625 */
[----:B------:R-:W-:Y:S02]  /*1840*/  LEA R180, R180, UR11, 0x4 ;  /* 0x0000000bb4b47c11 */ /* 0x000fe4000f8e20ff */
[----:B------:R-:W-:Y:S02]  /*1850*/  LEA R39, R39, UR11, 0x4 ;  /* 0x0000000b27277c11 */ /* 0x000fe4000f8e20ff */
[----:B------:R-:W-:Y:S01]  /*1860*/  LEA R37, R37, UR11, 0x4 ;  /* 0x0000000b25257c11 */ /* 0x000fe2000f8e20ff */
[----:B------:R-:W1:Y:S01]  /*1870*/  LDCU.64 UR10, c[0x0][UR10+0x400] ;  /* 0x000080000a0a77ac */ /* 0x000e620008000a00 */
[----:B------:R-:W-:Y:S02]  /*1880*/  UPLOP3.LUT UP3, UPT, UPT, UPT, UPT, 0x40, 0x4 ;  /* 0x000000000004789c */ /* 0x000fe40003f6e870 */
[----:B------:R-:W-:Y:S02]  /*1890*/  @!UP1 UPLOP3.LUT UP3, UPT, UPT, UPT, UP0, 0x40, 0x4 ;  /* 0x000000000004989c */ /* 0x000fe40003f6e800 */
[----:B0-----:R-:W-:-:S02]  /*18a0*/  USEL UR4, UR4, URZ, !UP2 ;  /* 0x000000ff04047287 */ /* 0x001fc4000d000000 */
[----:B------:R-:W-:Y:S02]  /*18b0*/  USEL UR9, UR9, URZ, UP3 ;  /* 0x000000ff09097287 */ /* 0x000fe40009800000 */
[----:B-1----:R-:W-:-:S04]  /*18c0*/  UISETP.GE.AND UP0, UPT, UR5, 0x1, UPT ;  /* 0x000000010500788c */ /* 0x002fc8000bf06270 */
[C---:B------:R-:W-:Y:S02]  /*18d0*/  VIADD R186, R247.reuse, UR9 ;  /* 0x00000009f7ba7c36 */ /* 0x040fe40008000000 */
[----:B------:R-:W-:Y:S01]  /*18e0*/  VIADD R247, R247, UR4 ;  /* 0x00000004f7f77c36 */ /* 0x000fe20008000000 */
[----:B------:R-:W-:Y:S02]  /*18f0*/  IADD3 R236, P3, PT, R140, UR10, RZ ;  /* 0x0000000a8cec7c10 */ /* 0x000fe4000ff7e0ff */
[----:B------:R-:W-:Y:S02]  /*1900*/  ISETP.GE.U32.AND P5, PT, R186, UR6, PT ;  /* 0x00000006ba007c0c */ /* 0x000fe4000bfa6070 */
[----:B------:R-:W-:Y:S02]  /*1910*/  IADD3 R238, P2, PT, R138, UR10, RZ ;  /* 0x0000000a8aee7c10 */ /* 0x000fe4000ff5e0ff */
[----:B------:R-:W-:Y:S02]  /*1920*/  IADD3 R240, P1, PT, R136, UR10, RZ ;  /* 0x0000000a88f07c10 */ /* 0x000fe4000ff3e0ff */
[----:B------:R-:W-:-:S02]  /*1930*/  IADD3 R242, P0, PT, R134, UR10, RZ ;  /* 0x0000000a86f27c10 */ /* 0x000fc4000ff1e0ff */
[----:B------:R-:W-:Y:S01]  /*1940*/  ISETP.GE.U32.AND P4, PT, R247, UR14, PT ;  /* 0x0000000ef7007c0c */ /* 0x000fe2000bf86070 */
[----:B------:R-:W-:Y:S01]  /*1950*/  IMAD R0, R0, 0x10, R39 ;  /* 0x0000001000007824 */ /* 0x000fe200078e0227 */
[----:B------:R-:W-:Y:S01]  /*1960*/  @!UP1 UISETP.GT.AND UP3, UPT, UR8, 0x1, UPT ;  /* 0x000000010800988c */ /* 0x000fe2000bf64270 */
[----:B------:R-:W-:Y:S01]  /*1970*/  IMAD R2, R2, 0x10, R37 ;  /* 0x0000001002027824 */ /* 0x000fe200078e0225 */
[----:B------:R-:W-:Y:S02]  /*1980*/  SEL R248, R3, RZ, !P5 ;  /* 0x000000ff03f87207 */ /* 0x000fe40006800000 */
        /* <DEDUP_REMOVED lines=42> */
[----:B------:R-:W-:Y:S01]  /*1c30*/  CS2R R130, SRZ ;  /* 0x0000000000827805 */ /* 0x000fe2000001ff00 */
[----:B--2---:R0:W-:Y:S01]  /*1c40*/  STS.128 [R180+0x4100], R16 ;  /* 0x00410010b4007388 */ /* 0x0041e20000000c00 */
[----:B------:R-:W-:Y:S02]  /*1c50*/  CS2R R128, SRZ ;  /* 0x0000000000807805 */ /* 0x000fe4000001ff00 */
[----:B------:R-:W-:-:S02]  /*1c60*/  CS2R R70, SRZ ;  /* 0x0000000000467805 */ /* 0x000fc4000001ff00 */
[----:B------:R-:W-:Y:S02]  /*1c70*/  CS2R R68, SRZ ;  /* 0x0000000000447805 */ /* 0x000fe4000001ff00 */
[----:B------:R-:W-:Y:S02]  /*1c80*/  CS2R R66, SRZ ;  /* 0x0000000000427805 */ /* 0x000fe4000001ff00 */
[----:B------:R-:W-:Y:S02]  /*1c90*/  CS2R R64, SRZ ;  /* 0x0000000000407805 */ /* 0x000fe4000001ff00 */
[----:B------:R-:W-:Y:S02]  /*1ca0*/  SEL R185, R185, RZ, !P5 ;  /* 0x000000ffb9b97207 */ /* 0x000fe40006800000 */
[----:B------:R-:W-:Y:S02]  /*1cb0*/  SEL R184, R184, RZ, !P5 ;  /* 0x000000ffb8b87207 */ /* 0x000fe40006800000 */
[----:B------:R-:W-:-:S02]  /*1cc0*/  SEL R183, R183, RZ, !P5 ;  /* 0x000000ffb7b77207 */ /* 0x000fc40006800000 */
[----:B------:R-:W-:Y:S02]  /*1cd0*/  SEL R252, R252, RZ, !P5 ;  /* 0x000000fffcfc7207 */ /* 0x000fe40006800000 */
[----:B------:R-:W-:Y:S02]  /*1ce0*/  SEL R251, R251, RZ, !P5 ;  /* 0x000000fffbfb7207 */ /* 0x000fe40006800000 */
[----:B------:R-:W-:Y:S02]  /*1cf0*/  SEL R250, R250, RZ, !P5 ;  /* 0x000000fffafa7207 */ /* 0x000fe40006800000 */
[----:B------:R-:W-:Y:S02]  /*1d00*/  SEL R249, R142, RZ, !P5 ;  /* 0x000000ff8ef97207 */ /* 0x000fe40006800000 */
[----:B------:R-:W-:Y:S02]  /*1d10*/  IADD3.X R3, PT, PT, R141, UR11, RZ, P3, !PT ;  /* 0x0000000b8d037c10 */ /* 0x000fe40009ffe4ff */
[----:B------:R-:W-:Y:S01]  /*1d20*/  IADD3.X R239, PT, PT, R139, UR11, RZ, P2, !PT ;  /* 0x0000000b8bef7c10 */ /* 0x000fe200097fe4ff */
[----:B---3--:R1:W-:Y:S04]  /*1d30*/  STS.128 [R180], R32 ;  /* 0x00000020b4007388 */ /* 0x0083e80000000c00 */
[----:B----4-:R2:W-:Y:S04]  /*1d40*/  STS.128 [R180+0x100], R28 ;  /* 0x0001001cb4007388 */ /* 0x0105e80000000c00 */
[----:B-----5:R3:W-:Y:S04]  /*1d50*/  STS.128 [R180+0x200], R24 ;  /* 0x00020018b4007388 */ /* 0x0207e80000000c00 */
[----:B------:R4:W-:Y:S04]  /*1d60*/  STS.128 [R180+0x300], R20 ;  /* 0x00030014b4007388 */ /* 0x0009e80000000c00 */
[----:B------:R5:W-:Y:S04]  /*1d70*/  STS.128 [R180+0x4200], R12 ;  /* 0x0042000cb4007388 */ /* 0x000be80000000c00 */
[----:B------:R5:W-:Y:S04]  /*1d80*/  STS.128 [R180+0x4300], R8 ;  /* 0x00430008b4007388 */ /* 0x000be80000000c00 */
[----:B------:R5:W-:Y:S01]  /*1d90*/  STS.128 [R180+0x4400], R4 ;  /* 0x00440004b4007388 */ /* 0x000be20000000c00 */
[----:B0-----:R-:W-:-:S02]  /*1da0*/  CS2R R18, SRZ ;  /* 0x0000000000127805 */ /* 0x001fc4000001ff00 */
[----:B------:R-:W-:Y:S02]  /*1db0*/  CS2R R16, SRZ ;  /* 0x0000000000107805 */ /* 0x000fe4000001ff00 */
[----:B------:R-:W-:Y:S02]  /*1dc0*/  IADD3.X R241, PT, PT, R137, UR11, RZ, P1, !PT ;  /* 0x0000000b89f17c10 */ /* 0x000fe40008ffe4ff */
[----:B------:R-:W-:Y:S02]  /*1dd0*/  IADD3.X R243, PT, PT, R135, UR11, RZ, P0, !PT ;  /* 0x0000000b87f37c10 */ /* 0x000fe400087fe4ff */
[----:B-1----:R-:W-:Y:S02]  /*1de0*/  CS2R R34, SRZ ;  /* 0x0000000000227805 */ /* 0x002fe4000001ff00 */
[----:B------:R-:W-:Y:S02]  /*1df0*/  CS2R R32, SRZ ;  /* 0x0000000000207805 */ /* 0x000fe4000001ff00 */
[----:B------:R-:W-:-:S02]  /*1e00*/  SEL R246, R132, RZ, !P4 ;  /* 0x000000ff84f67207 */ /* 0x000fc40006000000 */
[----:B--2---:R-:W-:Y:S02]  /*1e10*/  CS2R R30, SRZ ;  /* 0x00000000001e7805 */ /* 0x004fe4000001ff00 */
[----:B------:R-:W-:Y:S01]  /*1e20*/  CS2R R28, SRZ ;  /* 0x00000000001c7805 */ /* 0x000fe2000001ff00 */
[----:B------:R-:W-:Y:S01]  /*1e30*/  UMOV UR19, URZ ;  /* 0x000000ff00137c82 */ /* 0x000fe20008000000 */
[----:B---3--:R-:W-:Y:S02]  /*1e40*/  CS2R R26, SRZ ;  /* 0x00000000001a7805 */ /* 0x008fe4000001ff00 */
[----:B------:R-:W-:Y:S01]  /*1e50*/  CS2R R24, SRZ ;  /* 0x0000000000187805 */ /* 0x000fe2000001ff00 */
[----:B------:R-:W-:Y:S01]  /*1e60*/  UMOV UR18, 0x1 ;  /* 0x0000000100127882 */ /* 0x000fe20000000000 */
[----:B----4-:R-:W-:Y:S02]  /*1e70*/  CS2R R22, SRZ ;  /* 0x0000000000167805 */ /* 0x010fe4000001ff00 */
[----:B------:R-:W-:-:S02]  /*1e80*/  CS2R R20, SRZ ;  /* 0x0000000000147805 */ /* 0x000fc4000001ff00 */
[----:B-----5:R-:W-:Y:S02]  /*1e90*/  CS2R R14, SRZ ;  /* 0x00000000000e7805 */ /* 0x020fe4000001ff00 */
[----:B------:R-:W-:Y:S02]  /*1ea0*/  CS2R R12, SRZ ;  /* 0x00000000000c7805 */ /* 0x000fe4000001ff00 */
[----:B------:R-:W-:Y:S02]  /*1eb0*/  CS2R R10, SRZ ;  /* 0x00000000000a7805 */ /* 0x000fe4000001ff00 */
[----:B------:R-:W-:Y:S02]  /*1ec0*/  CS2R R8, SRZ ;  /* 0x0000000000087805 */ /* 0x000fe4000001ff00 */
[----:B------:R-:W-:Y:S02]  /*1ed0*/  CS2R R6, SRZ ;  /* 0x0000000000067805 */ /* 0x000fe4000001ff00 */
[----:B------:R-:W-:Y:S01]  /*1ee0*/  CS2R R4, SRZ ;  /* 0x0000000000047805 */ /* 0x000fe2000001ff00 */
[----:B------:R-:W-:Y:S01]  /*1ef0*/  @!UP1 USEL UR19, URZ, 0x1, !UP3 ;  /* 0x00000001ff139887 */ /* 0x000fe2000d800000 */
[----:B------:R-:W-:Y:S01]  /*1f00*/  @!UP1 UMOV UR18, URZ ;  /* 0x000000ff00129c82 */ /* 0x000fe20008000000 */
[----:B------:R-:W-:Y:S06]  /*1f10*/  BAR.SYNC.DEFER_BLOCKING 0x0 ;  /* 0x0000000000007b1d */ /* 0x000fec0000010000 */
[----:B------:R-:W-:Y:S05]  /*1f20*/  BRA.U !UP0, `(.L_x_4) ;  /* 0x0000011108687547 */ /* 0x000fea000b800000 */
[----:B------:R-:W0:Y:S01]  /*1f30*/  LDS.128 R176, [R2] ;  /* 0x0000000002b07984 */ /* 0x000e220000000c00 */
[----:B------:R-:W-:Y:S02]  /*1f40*/  HFMA2 R103, -RZ, RZ, 0, 0 ;  /* 0x00000000ff677431 */ /* 0x000fe400000001ff */
[C---:B------:R-:W-:Y:S01]  /*1f50*/  VIADD R245, R180.reuse, 0x6180 ;  /* 0x00006180b4f57836 */ /* 0x040fe20000000000 */
[----:B------:R-:W1:Y:S01]  /*1f60*/  LDCU UR20, c[0x0][0x3e4] ;  /* 0x00007c80ff1477ac */ /* 0x000e620008000800 */
[----:B------:R-:W2:Y:S01]  /*1f70*/  LDS.128 R172, [R2+0x40] ;  /* 0x0000400002ac7984 */ /* 0x000ea20000000c00 */
[----:B------:R-:W-:Y:S01]  /*1f80*/  VIADD R244, R180, 0x2080 ;  /* 0x00002080b4f47836 */ /* 0x000fe20000000000 */
[----:B------:R-:W3:Y:S02]  /*1f90*/  LDCU UR12, c[0x0][0x3a0] ;  /* 0x00007400ff0c77ac */ /* 0x000ee40008000800 */
[----:B------:R-:W4:Y:S01]  /*1fa0*/  LDS.128 R168, [R2+0x80] ;  /* 0x0000800002a87984 */ /* 0x000f220000000c00 */
[----:B------:R-:W0:Y:S03]  /*1fb0*/  LDCU UR11, c[0x0][0x418] ;  /* 0x00008300ff0b77ac */ /* 0x000e260008000800 */
[----:B------:R-:W0:Y:S01]  /*1fc0*/  LDS.128 R164, [R2+0xc0] ;  /* 0x0000c00002a47984 */ /* 0x000e220000000c00 */
[----:B------:R-:W0:Y:S03]  /*1fd0*/  LDCU UR10, c[0x0][0x38c] ;  /* 0x00007180ff0a77ac */ /* 0x000e260008000800 */
[----:B------:R-:W0:Y:S01]  /*1fe0*/  LDS.128 R160, [R2+0x100] ;  /* 0x0001000002a07984 */ /* 0x000e220000000c00 */
[----:B------:R-:W0:Y:S03]  /*1ff0*/  LDCU UR9, c[0x0][0x44c] ;  /* 0x00008980ff0977ac */ /* 0x000e260008000800 */
[----:B------:R-:W0:Y:S01]  /*2000*/  LDS.128 R156, [R2+0x140] ;  /* 0x00014000029c7984 */ /* 0x000e220000000c00 */
[----:B------:R-:W0:Y:S03]  /*2010*/  LDCU UR8, c[0x0][0x450] ;  /* 0x00008a00ff0877ac */ /* 0x000e260008000800 */
[----:B------:R-:W0:Y:S01]  /*2020*/  LDS.128 R152, [R2+0x180] ;  /* 0x0001800002987984 */ /* 0x000e220000000c00 */
[----:B------:R-:W0:Y:S03]  /*2030*/  LDCU.64 UR4, c[0x0][0x458] ;  /* 0x00008b00ff0477ac */ /* 0x000e260008000a00 */
[----:B------:R-:W0:Y:S01]  /*2040*/  LDS.128 R148, [R2+0x1c0] ;  /* 0x0001c00002947984 */ /* 0x000e220000000c00 */
[----:B------:R-:W-:-:S03]  /*2050*/  USEL UR16, URZ, 0x1, !UP2 ;  /* 0x00000001ff107887 */ /* 0x000fc6000d000000 */
[----:B------:R-:W-:Y:S01]  /*2060*/  STL [R1+0xc], R186 ;  /* 0x00000cba01007387 */ /* 0x000fe20000100800 */
[----:B------:R-:W-:Y:S01]  /*2070*/  UMOV UR17, 0x1 ;  /* 0x0000000100117882 */ /* 0x000fe20000000000 */
[----:B------:R-:W-:Y:S02]  /*2080*/  UMOV UR13, 0x1 ;  /* 0x00000001000d7882 */ /* 0x000fe40000000000 */
[----:B------:R-:W-:Y:S04]  /*2090*/  STL [R1+0x8], R185 ;  /* 0x000008b901007387 */ /* 0x000fe80000100800 */
[----:B------:R-:W-:Y:S04]  /*20a0*/  STL [R1+0x4], R184 ;  /* 0x000004b801007387 */ /* 0x000fe80000100800 */
[----:B------:R-:W-:Y:S04]  /*20b0*/  STL [R1], R183 ;  /* 0x000000b701007387 */ /* 0x000fe80000100800 */
[----:B------:R-:W-:Y:S04]  /*20c0*/  STL [R1+0x14], R182 ;  /* 0x000014b601007387 */ /* 0x000fe80000100800 */
[----:B------:R-:W-:Y:S04]  /*20d0*/  STL [R1+0x10], R181 ;  /* 0x000010b501007387 */ /* 0x000fe80000100800 */
[----:B------:R-:W0:Y:S04]  /*20e0*/  LDS.128 R144, [R0+0x4100] ;  /* 0x0041000000907984 */ /* 0x000e280000000c00 */
[----:B------:R-:W0:Y:S04]  /*20f0*/  LDS.128 R140, [R0+0x4180] ;  /* 0x00418000008c7984 */ /* 0x000e280000000c00 */
[----:B------:R-:W0:Y:S04]  /*2100*/  LDS.128 R136, [R0+0x4200] ;  /* 0x0042000000887984 */ /* 0x000e280000000c00 */
[----:B------:R5:W0:Y:S02]  /*2110*/  LDS.128 R132, [R0+0x4280] ;  /* 0x0042800000847984 */ /* 0x000a240000000c00 */
[----:B-12345:R-:W-:-:S07]  /*2120*/  IADD3 R0, PT, PT, R0, 0x4100, RZ ;  /* 0x0000410000007810 */ /* 0x03efce0007ffe0ff */
.L_x_5:
[----:B------:R-:W-:Y:S01]  /*2130*/  LDS.128 R184, [R2+0x410] ;  /* 0x0004100002b87984 */ /* 0x000fe20000000c00 */
[----:B------:R-:W-:Y:S01]  /*2140*/  USHF.L.U32 UR6, UR13, UR19, URZ ;  /* 0x000000130d067299 */ /* 0x000fe200080006ff */
[----:B0-----:R-:W-:Y:S01]  /*2150*/  FFMA R4, R179, R144, R4 ;  /* 0x00000090b3047223 */ /* 0x001fe20000000004 */
[----:B------:R-:W-:Y:S02]  /*2160*/  UIADD3 UR16, UPT, UPT, UR16, 0x1, URZ ;  /* 0x0000000110107890 */ /* 0x000fe4000fffe0ff */
[----:B------:R-:W-:Y:S01]  /*2170*/  UISETP.NE.AND UP0, UPT, UR17, 0x1, UPT ;  /* 0x000000011100788c */ /* 0x000fe2000bf05270 */
[----:B------:R-:W-:Y:S01]  /*2180*/  FFMA R4, R176, R147, R4 ;  /* 0x00000093b0047223 */ /* 0x000fe20000000004 */
[----:B------:R-:W-:Y:S01]  /*2190*/  UISETP.NE.AND UP1, UPT, UR16, UR9, UPT ;  /* 0x000000091000728c */ /* 0x000fe2000bf25270 */
[----:B-1----:R-:W0:Y:S01]  /*21a0*/  LDS.128 R180, [R0+0x410] ;  /* 0x0004100000b47984 */ /* 0x002e220000000c00 */
[----:B------:R-:W-:Y:S01]  /*21b0*/  UIADD3 UR23, UPT, UPT, UR20, -0x1, URZ ;  /* 0xffffffff14177890 */ /* 0x000fe2000fffe0ff */
[----:B------:R-:W-:Y:S01]  /*21c0*/  FFMA R4, R177, R146, R4 ;  /* 0x00000092b1047223 */ /* 0x000fe20000000004 */
[----:B------:R-:W-:Y:S01]  /*21d0*/  FFMA R5, R179, R145, R5 ;  /* 0x00000091b3057223 */ /* 0x000fe20000000005 */
[----:B------:R-:W-:Y:S02]  /*21e0*/  USEL UR26, UR8, URZ, !UP1 ;  /* 0x000000ff081a7287 */ /* 0x000fe4000c800000 */
[----:B------:R-:W-:Y:S01]  /*21f0*/  FFMA R4, R145, -R178, R4 ;  /* 0x800000b291047223 */ /* 0x000fe20000000004 */
[-C--:B------:R-:W-:Y:S01]  /*2200*/  FFMA R5, R177, R147.reuse, R5 ;  /* 0x00000093b1057223 */ /* 0x080fe20000000005 */
[----:B------:R-:W1:Y:S01]  /*2210*/  LDS.128 R188, [R2+0x450] ;  /* 0x0004500002bc7984 */ /* 0x000e620000000c00 */
[----:B------:R-:W-:Y:S01]  /*2220*/  ULOP3.LUT UR17, UR17, 0x1, URZ, 0x3c, !UPT ;  /* 0x0000000111117892 */ /* 0x000fe2000f8e3cff */
[----:B------:R-:W-:Y:S01]  /*2230*/  IADD3 R247, PT, PT, R247, UR26, RZ ;  /* 0x0000001af7f77c10 */ /* 0x000fe2000fffe0ff */
[----:B------:R-:W-:Y:S01]  /*2240*/  FFMA R5, R178, R144, R5 ;  /* 0x00000090b2057223 */ /* 0x000fe20000000005 */
[C---:B------:R-:W-:Y:S01]  /*2250*/  FFMA R6, R179.reuse, R146, R6 ;  /* 0x00000092b3067223 */ /* 0x040fe20000000006 */
[----:B------:R-:W-:Y:S02]  /*2260*/  USEL UR16, UR16, URZ, UP1 ;  /* 0x000000ff10107287 */ /* 0x000fe40008800000 */
[----:B------:R-:W-:Y:S01]  /*2270*/  FFMA R5, R146, -R176, R5 ;  /* 0x800000b092057223 */ /* 0x000fe20000000005 */
[----:B------:R-:W2:Y:S01]  /*2280*/  LDS.128 R216, [R2+0x490] ;  /* 0x0004900002d87984 */ /* 0x000ea20000000c00 */
[----:B------:R-:W-:Y:S04]  /*2290*/  FFMA R6, R178, R147, R6 ;  /* 0x00000093b2067223 */ /* 0x000fe80000000006 */
[----:B------:R-:W-:Y:S01]  /*22a0*/  FFMA R6, R176, R145, R6 ;  /* 0x00000091b0067223 */ /* 0x000fe20000000006 */
[----:B------:R-:W-:Y:S01]  /*22b0*/  FFMA R7, R179, R147, R7 ;  /* 0x00000093b3077223 */ /* 0x000fe20000000007 */
[----:B------:R-:W-:Y:S01]  /*22c0*/  FFMA R8, R175, R144, R8 ;  /* 0x00000090af087223 */ /* 0x000fe20000000008 */
[----:B------:R-:W3:Y:S01]  /*22d0*/  LDS.128 R212, [R2+0x4d0] ;  /* 0x0004d00002d47984 */ /* 0x000ee20000000c00 */
[C---:B------:R-:W-:Y:S01]  /*22e0*/  FFMA R6, R144.reuse, -R177, R6 ;  /* 0x800000b190067223 */ /* 0x040fe20000000006 */
[----:B------:R-:W-:Y:S01]  /*22f0*/  FFMA R7, R144, -R176, R7 ;  /* 0x800000b090077223 */ /* 0x000fe20000000007 */
[----:B------:R-:W-:Y:S03]  /*2300*/  FFMA R8, R172, R147, R8 ;  /* 0x00000093ac087223 */ /* 0x000fe60000000008 */
[----:B------:R-:W-:Y:S01]  /*2310*/  FFMA R7, R145, -R177, R7 ;  /* 0x800000b191077223 */ /* 0x000fe20000000007 */
[----:B------:R-:W-:Y:S01]  /*2320*/  FFMA R8, R173, R146, R8 ;  /* 0x00000092ad087223 */ /* 0x000fe20000000008 */
[----:B------:R-:W4:Y:S01]  /*2330*/  LDS.128 R208, [R2+0x510] ;  /* 0x0005100002d07984 */ /* 0x000f220000000c00 */
[----:B------:R-:W-:Y:S01]  /*2340*/  FFMA R9, R175, R145, R9 ;  /* 0x00000091af097223 */ /* 0x000fe20000000009 */
[----:B------:R-:W-:Y:S01]  /*2350*/  FFMA R7, R146, -R178, R7 ;  /* 0x800000b292077223 */ /* 0x000fe20000000007 */
[----:B------:R-:W-:Y:S02]  /*2360*/  FFMA R8, R145, -R174, R8 ;  /* 0x800000ae91087223 */ /* 0x000fe40000000008 */
[-C--:B------:R-:W-:Y:S03]  /*2370*/  FFMA R9, R173, R147.reuse, R9 ;  /* 0x00000093ad097223 */ /* 0x080fe60000000009 */
[----:B------:R-:W5:Y:S01]  /*2380*/  LDS.128 R204, [R2+0x550] ;  /* 0x0005500002cc7984 */ /* 0x000f620000000c00 */
[----:B------:R-:W-:Y:S01]  /*2390*/  FFMA R9, R174, R144, R9 ;  /* 0x00000090ae097223 */ /* 0x000fe20000000009 */
[C---:B------:R-:W-:Y:S03]  /*23a0*/  FFMA R10, R175.reuse, R146, R10 ;  /* 0x00000092af0a7223 */ /* 0x040fe6000000000a */
[----:B------:R-:W-:Y:S01]  /*23b0*/  FFMA R9, R146, -R172, R9 ;  /* 0x800000ac92097223 */ /* 0x000fe20000000009 */
[----:B------:R-:W-:Y:S02]  /*23c0*/  FFMA R10, R174, R147, R10 ;  /* 0x00000093ae0a7223 */ /* 0x000fe4000000000a */
[----:B------:R-:W5:Y:S02]  /*23d0*/  LDS.128 R200, [R2+0x590] ;  /* 0x0005900002c87984 */ /* 0x000f640000000c00 */
[----:B------:R-:W-:Y:S01]  /*23e0*/  FFMA R10, R172, R145, R10 ;  /* 0x00000091ac0a7223 */ /* 0x000fe2000000000a */
[----:B------:R-:W-:Y:S01]  /*23f0*/  FFMA R11, R175, R147, R11 ;  /* 0x00000093af0b7223 */ /* 0x000fe2000000000b */
[----:B------:R-:W-:Y:S02]  /*2400*/  FFMA R12, R171, R144, R12 ;  /* 0x00000090ab0c7223 */ /* 0x000fe4000000000c */
[C---:B------:R-:W-:Y:S01]  /*2410*/  FFMA R10, R144.reuse, -R173, R10 ;  /* 0x800000ad900a7223 */ /* 0x040fe2000000000a */
[----:B------:R-:W-:Y:S01]  /*2420*/  FFMA R11, R144, -R172, R11 ;  /* 0x800000ac900b7223 */ /* 0x000fe2000000000b */
[----:B------:R-:W5:Y:S01]  /*2430*/  LDS.128 R196, [R2+0x5d0] ;  /* 0x0005d00002c47984 */ /* 0x000f620000000c00 */
[----:B------:R-:W-:Y:S02]  /*2440*/  FFMA R12, R168, R147, R12 ;  /* 0x00000093a80c7223 */ /* 0x000fe4000000000c */
[----:B------:R-:W-:Y:S02]  /*2450*/  FFMA R11, R145, -R173, R11 ;  /* 0x800000ad910b7223 */ /* 0x000fe4000000000b */
[----:B------:R-:W-:Y:S01]  /*2460*/  FFMA R12, R169, R146, R12 ;  /* 0x00000092a90c7223 */ /* 0x000fe2000000000c */
[----:B------:R-:W-:Y:S01]  /*2470*/  FFMA R13, R171, R145, R13 ;  /* 0x00000091ab0d7223 */ /* 0x000fe2000000000d */
[----:B------:R-:W-:Y:S01]  /*2480*/  FFMA R11, R146, -R174, R11 ;  /* 0x800000ae920b7223 */ /* 0x000fe2000000000b */
[----:B------:R-:W5:Y:S01]  /*2490*/  LDS.128 R192, [R0+0x490] ;  /* 0x0004900000c07984 */ /* 0x000f620000000c00 */
[----:B------:R-:W-:Y:S01]  /*24a0*/  FFMA R12, R145, -R170, R12 ;  /* 0x800000aa910c7223 */ /* 0x000fe2000000000c */
[-C--:B------:R-:W-:Y:S04]  /*24b0*/  FFMA R13, R169, R147.reuse, R13 ;  /* 0x00000093a90d7223 */ /* 0x080fe8000000000d */
[----:B------:R-:W-:Y:S01]  /*24c0*/  FFMA R13, R170, R144, R13 ;  /* 0x00000090aa0d7223 */ /* 0x000fe2000000000d */
[C---:B------:R-:W-:Y:S01]  /*24d0*/  FFMA R14, R171.reuse, R146, R14 ;  /* 0x00000092ab0e7223 */ /* 0x040fe2000000000e */
[----:B------:R-:W5:Y:S02]  /*24e0*/  LDS.128 R220, [R0+0x510] ;  /* 0x0005100000dc7984 */ /* 0x000f640000000c00 */
[----:B------:R-:W-:Y:S01]  /*24f0*/  FFMA R13, R146, -R168, R13 ;  /* 0x800000a8920d7223 */ /* 0x000fe2000000000d */
[----:B------:R-:W-:Y:S04]  /*2500*/  FFMA R14, R170, R147, R14 ;  /* 0x00000093aa0e7223 */ /* 0x000fe8000000000e */
[----:B------:R-:W-:Y:S01]  /*2510*/  FFMA R14, R168, R145, R14 ;  /* 0x00000091a80e7223 */ /* 0x000fe2000000000e */
[----:B------:R-:W-:Y:S01]  /*2520*/  LDS.128 R232, [R2+0x8a0] ;  /* 0x0008a00002e87984 */ /* 0x000fe20000000c00 */
[----:B------:R-:W-:Y:S01]  /*2530*/  FFMA R15, R171, R147, R15 ;  /* 0x00000093ab0f7223 */ /* 0x000fe2000000000f */
[----:B------:R-:W-:Y:S01]  /*2540*/  FFMA R16, R167, R144, R16 ;  /* 0x00000090a7107223 */ /* 0x000fe20000000010 */
[C---:B------:R-:W-:Y:S02]  /*2550*/  FFMA R14, R144.reuse, -R169, R14 ;  /* 0x800000a9900e7223 */ /* 0x040fe4000000000e */
[----:B------:R-:W-:Y:S01]  /*2560*/  FFMA R15, R144, -R168, R15 ;  /* 0x800000a8900f7223 */ /* 0x000fe2000000000f */
[----:B------:R-:W-:Y:S02]  /*2570*/  FFMA R16, R164, R147, R16 ;  /* 0x00000093a4107223 */ /* 0x000fe40000000010 */
[----:B------:R-:W-:Y:S01]  /*2580*/  LDS.128 R228, [R2+0x8e0] ;  /* 0x0008e00002e47984 */ /* 0x000fe20000000c00 */
[----:B------:R-:W-:Y:S01]  /*2590*/  FFMA R15, R145, -R169, R15 ;  /* 0x800000a9910f7223 */ /* 0x000fe2000000000f */
[----:B------:R-:W-:Y:S01]  /*25a0*/  FFMA R16, R165, R146, R16 ;  /* 0x00000092a5107223 */ /* 0x000fe20000000010 */
[----:B------:R-:W-:Y:S02]  /*25b0*/  FFMA R17, R167, R145, R17 ;  /* 0x00000091a7117223 */ /* 0x000fe40000000011 */
[----:B------:R-:W-:Y:S01]  /*25c0*/  FFMA R15, R146, -R170, R15 ;  /* 0x800000aa920f7223 */ /* 0x000fe2000000000f */
[----:B------:R-:W-:Y:S01]  /*25d0*/  FFMA R16, R145, -R166, R16 ;  /* 0x800000a691107223 */ /* 0x000fe20000000010 */
[-C--:B------:R-:W-:Y:S01]  /*25e0*/  FFMA R17, R165, R147.reuse, R17 ;  /* 0x00000093a5117223 */ /* 0x080fe20000000011 */
[----:B------:R-:W-:Y:S03]  /*25f0*/  LDS.128 R224, [R2+0x920] ;  /* 0x0009200002e07984 */ /* 0x000fe60000000c00 */
[----:B------:R-:W-:Y:S01]  /*2600*/  FFMA R17, R166, R144, R17 ;  /* 0x00000090a6117223 */ /* 0x000fe20000000011 */
[C---:B------:R-:W-:Y:S03]  /*2610*/  FFMA R18, R167.reuse, R146, R18 ;  /* 0x00000092a7127223 */ /* 0x040fe60000000012 */
[----:B------:R-:W-:Y:S01]  /*2620*/  FFMA R17, R146, -R164, R17 ;  /* 0x800000a492117223 */ /* 0x000fe20000000011 */
[----:B------:R0:W-:Y:S01]  /*2630*/  STL.64 [R1+0x18], R244 ;  /* 0x000018f401007387 */ /* 0x0001e20000100a00 */
[----:B------:R-:W-:Y:S04]  /*2640*/  FFMA R18, R166, R147, R18 ;  /* 0x00000093a6127223 */ /* 0x000fe80000000012 */
[----:B------:R-:W-:Y:S01]  /*2650*/  FFMA R18, R164, R145, R18 ;  /* 0x00000091a4127223 */ /* 0x000fe20000000012 */
[----:B------:R-:W-:Y:S01]  /*2660*/  FFMA R19, R167, R147, R19 ;  /* 0x00000093a7137223 */ /* 0x000fe20000000013 */
[----:B------:R-:W-:Y:S02]  /*2670*/  FFMA R20, R163, R144, R20 ;  /* 0x00000090a3147223 */ /* 0x000fe40000000014 */
[C---:B------:R-:W-:Y:S01]  /*2680*/  FFMA R18, R144.reuse, -R165, R18 ;  /* 0x800000a590127223 */ /* 0x040fe20000000012 */
[----:B------:R-:W-:Y:S01]  /*2690*/  FFMA R19, R144, -R164, R19 ;  /* 0x800000a490137223 */ /* 0x000fe20000000013 */
[----:B------:R-:W-:Y:S03]  /*26a0*/  FFMA R20, R160, R147, R20 ;  /* 0x00000093a0147223 */ /* 0x000fe60000000014 */
[----:B------:R-:W-:Y:S01]  /*26b0*/  FFMA R19, R145, -R165, R19 ;  /* 0x800000a591137223 */ /* 0x000fe20000000013 */
[----:B------:R-:W-:Y:S01]  /*26c0*/  FFMA R20, R161, R146, R20 ;  /* 0x00000092a1147223 */ /* 0x000fe20000000014 */
[----:B------:R-:W-:Y:S02]  /*26d0*/  FFMA R21, R163, R145, R21 ;  /* 0x00000091a3157223 */ /* 0x000fe40000000015 */
[----:B------:R-:W-:Y:S01]  /*26e0*/  FFMA R19, R146, -R166, R19 ;  /* 0x800000a692137223 */ /* 0x000fe20000000013 */
[----:B------:R-:W-:Y:S01]  /*26f0*/  FFMA R20, R145, -R162, R20 ;  /* 0x800000a291147223 */ /* 0x000fe20000000014 */
[-C--:B------:R-:W-:Y:S04]  /*2700*/  FFMA R21, R161, R147.reuse, R21 ;  /* 0x00000093a1157223 */ /* 0x080fe80000000015 */
[----:B------:R-:W-:Y:S01]  /*2710*/  FFMA R21, R162, R144, R21 ;  /* 0x00000090a2157223 */ /* 0x000fe20000000015 */
[C---:B------:R-:W-:Y:S01]  /*2720*/  FFMA R22, R163.reuse, R146, R22 ;  /* 0x00000092a3167223 */ /* 0x040fe20000000016 */
[----:B0-----:R-:W5:Y:S02]  /*2730*/  LDL.LU R244, [R1+0x14] ;  /* 0x0000140001f47983 */ /* 0x001f640000300800 */
[----:B------:R-:W-:Y:S01]  /*2740*/  FFMA R21, R146, -R160, R21 ;  /* 0x800000a092157223 */ /* 0x000fe20000000015 */
[----:B------:R-:W-:Y:S01]  /*2750*/  FFMA R22, R162, R147, R22 ;  /* 0x00000093a2167223 */ /* 0x000fe20000000016 */
[----:B------:R-:W5:Y:S03]  /*2760*/  LDL.LU R245, [R1+0x10] ;  /* 0x0000100001f57983 */ /* 0x000f660000300800 */
        /* <DEDUP_REMOVED lines=13> */
[C---:B------:R-:W-:Y:S03]  /*2840*/  FFMA R26, R159.reuse, R146, R26 ;  /* 0x000000929f1a7223 */ /* 0x040fe6000000001a */
[----:B------:R-:W-:Y:S01]  /*2850*/  FFMA R25, R146, -R156, R25 ;  /* 0x8000009c92197223 */ /* 0x000fe20000000019 */
        /* <DEDUP_REMOVED lines=34> */
[C---:B------:R-:W-:Y:S01]  /*2a80*/  FFMA R35, R151.reuse, R147, R35 ;  /* 0x0000009397237223 */ /* 0x040fe20000000023 */
[----:B------:R-:W-:Y:S02]  /*2a90*/  FFMA R36, R151, R140, R36 ;  /* 0x0000008c97247223 */ /* 0x000fe40000000024 */
[C---:B------:R-:W-:Y:S01]  /*2aa0*/  FFMA R34, R144.reuse, -R149, R34 ;  /* 0x8000009590227223 */ /* 0x040fe20000000022 */
[----:B------:R-:W-:Y:S01]  /*2ab0*/  FFMA R35, R144, -R148, R35 ;  /* 0x8000009490237223 */ /* 0x000fe20000000023 */
[----:B------:R-:W-:Y:S03]  /*2ac0*/  FFMA R36, R148, R143, R36 ;  /* 0x0000008f94247223 */ /* 0x000fe60000000024 */
[----:B------:R-:W-:Y:S01]  /*2ad0*/  FFMA R35, R145, -R149, R35 ;  /* 0x8000009591237223 */ /* 0x000fe20000000023 */
[----:B------:R-:W-:Y:S01]  /*2ae0*/  FFMA R36, R149, R142, R36 ;  /* 0x0000008e95247223 */ /* 0x000fe20000000024 */
[----:B------:R-:W-:Y:S01]  /*2af0*/  FFMA R37, R151, R141, R37 ;  /* 0x0000008d97257223 */ /* 0x000fe20000000025 */
[----:B------:R-:W-:Y:S01]  /*2b00*/  CS2R R144, SRZ ;  /* 0x0000000000907805 */ /* 0x000fe2000001ff00 */
[-C--:B------:R-:W-:Y:S01]  /*2b10*/  FFMA R35, R146, -R150.reuse, R35 ;  /* 0x8000009692237223 */ /* 0x080fe20000000023 */
[----:B------:R-:W-:Y:S01]  /*2b20*/  FFMA R36, R141, -R150, R36 ;  /* 0x800000968d247223 */ /* 0x000fe20000000024 */
[-C--:B------:R-:W-:Y:S01]  /*2b30*/  FFMA R37, R149, R143.reuse, R37 ;  /* 0x0000008f95257223 */ /* 0x080fe20000000025 */
[----:B------:R-:W-:Y:S03]  /*2b40*/  CS2R R146, SRZ ;  /* 0x0000000000927805 */ /* 0x000fe6000001ff00 */
        /* <DEDUP_REMOVED lines=124> */
[----:B------:R-:W-:Y:S02]  /*3310*/  FFMA R69, R179, R137, R69 ;  /* 0x00000089b3457223 */ /* 0x000fe40000000045 */
[-C--:B------:R-:W-:Y:S01]  /*3320*/  FFMA R67, R142, -R178.reuse, R67 ;  /* 0x800000b28e437223 */ /* 0x080fe20000000043 */
[----:B------:R-:W-:Y:S01]  /*3330*/  FFMA R68, R137, -R178, R68 ;  /* 0x800000b289447223 */ /* 0x000fe20000000044 */
[----:B------:R-:W0:Y:S01]  /*3340*/  LDS.128 R140, [R0+0x590] ;  /* 0x00059000008c7984 */ /* 0x000e220000000c00 */
        /* <DEDUP_REMOVED lines=128> */
[----:B------:R-:W-:Y:S01]  /*3b50*/  LDS.128 R136, [R0+0x820] ;  /* 0x0008200000887984 */ /* 0x000fe20000000c00 */
        /* <DEDUP_REMOVED lines=117> */
[----:B------:R-:W-:Y:S01]  /*42b0*/  FFMA R127, R134, -R174, R127 ;  /* 0x800000ae867f7223 */ /* 0x000fe2000000007f */
        /* <DEDUP_REMOVED lines=15> */
[-C--:B------:R-:W-:Y:S01]  /*43b0*/  FFMA R5, R187, R181.reuse, R5 ;  /* 0x000000b5bb057223 */ /* 0x080fe20000000005 */
[----:B------:R-:W-:Y:S01]  /*43c0*/  CS2R R176, SRZ ;  /* 0x0000000000b07805 */ /* 0x000fe2000001ff00 */
[----:B------:R-:W-:Y:S01]  /*43d0*/  FFMA R131, R134, -R178, R131 ;  /* 0x800000b286837223 */ /* 0x000fe20000000083 */
[C---:B------:R-:W-:Y:S01]  /*43e0*/  FFMA R4, -R186.reuse, R181, R4 ;  /* 0x000000b5ba047223 */ /* 0x040fe20000000104 */
[----:B------:R-:W0:Y:S01]  /*43f0*/  LDS.128 R132, [R0+0x8a0] ;  /* 0x0008a00000847984 */ /* 0x000e220000000c00 */
[-C--:B------:R-:W-:Y:S01]  /*4400*/  FFMA R5, R185, R183.reuse, R5 ;  /* 0x000000b7b9057223 */ /* 0x080fe20000000005 */
[----:B------:R-:W-:Y:S03]  /*4410*/  CS2R R178, SRZ ;  /* 0x0000000000b27805 */ /* 0x000fe6000001ff00 */
[----:B------:R-:W-:Y:S01]  /*4420*/  FFMA R5, R186, R180, R5 ;  /* 0x000000b4ba057223 */ /* 0x000fe20000000005 */
[CC--:B------:R-:W-:Y:S03]  /*4430*/  FFMA R6, R187.reuse, R182.reuse, R6 ;  /* 0x000000b6bb067223 */ /* 0x0c0fe60000000006 */
[----:B------:R-:W-:Y:S01]  /*4440*/  FFMA R5, -R184, R182, R5 ;  /* 0x000000b6b8057223 */ /* 0x000fe20000000105 */
[----:B------:R-:W-:Y:S04]  /*4450*/  FFMA R6, R186, R183, R6 ;  /* 0x000000b7ba067223 */ /* 0x000fe80000000006 */
[C---:B------:R-:W-:Y:S01]  /*4460*/  FFMA R6, R184.reuse, R181, R6 ;  /* 0x000000b5b8067223 */ /* 0x040fe20000000006 */
[-C--:B------:R-:W-:Y:S01]  /*4470*/  FFMA R7, R187, R183.reuse, R7 ;  /* 0x000000b7bb077223 */ /* 0x080fe20000000007 */
[-C--:B-1----:R-:W-:Y:S02]  /*4480*/  FFMA R8, R191, R180.reuse, R8 ;  /* 0x000000b4bf087223 */ /* 0x082fe40000000008 */
[CC--:B------:R-:W-:Y:S01]  /*4490*/  FFMA R6, -R185.reuse, R180.reuse, R6 ;  /* 0x000000b4b9067223 */ /* 0x0c0fe20000000106 */
[----:B------:R-:W-:Y:S01]  /*44a0*/  FFMA R7, -R184, R180, R7 ;  /* 0x000000b4b8077223 */ /* 0x000fe20000000107 */
[----:B------:R-:W-:Y:S03]  /*44b0*/  FFMA R8, R188, R183, R8 ;  /* 0x000000b7bc087223 */ /* 0x000fe60000000008 */
[-C--:B------:R-:W-:Y:S01]  /*44c0*/  FFMA R7, -R185, R181.reuse, R7 ;  /* 0x000000b5b9077223 */ /* 0x080fe20000000107 */
[-C--:B------:R-:W-:Y:S01]  /*44d0*/  FFMA R8, R189, R182.reuse, R8 ;  /* 0x000000b6bd087223 */ /* 0x080fe20000000008 */
[-C--:B------:R-:W-:Y:S02]  /*44e0*/  FFMA R9, R191, R181.reuse, R9 ;  /* 0x000000b5bf097223 */ /* 0x080fe40000000009 */
[----:B------:R-:W-:Y:S01]  /*44f0*/  FFMA R7, -R186, R182, R7 ;  /* 0x000000b6ba077223 */ /* 0x000fe20000000107 */
[C---:B------:R-:W-:Y:S01]  /*4500*/  FFMA R8, -R190.reuse, R181, R8 ;  /* 0x000000b5be087223 */ /* 0x040fe20000000108 */
[-C--:B------:R-:W-:Y:S04]  /*4510*/  FFMA R9, R189, R183.reuse, R9 ;  /* 0x000000b7bd097223 */ /* 0x080fe80000000009 */
[----:B------:R-:W-:Y:S01]  /*4520*/  FFMA R9, R190, R180, R9 ;  /* 0x000000b4be097223 */ /* 0x000fe20000000009 */
[CC--:B------:R-:W-:Y:S03]  /*4530*/  FFMA R10, R191.reuse, R182.reuse, R10 ;  /* 0x000000b6bf0a7223 */ /* 0x0c0fe6000000000a */
[----:B------:R-:W-:Y:S01]  /*4540*/  FFMA R9, -R188, R182, R9 ;  /* 0x000000b6bc097223 */ /* 0x000fe20000000109 */
[----:B------:R-:W-:Y:S04]  /*4550*/  FFMA R10, R190, R183, R10 ;  /* 0x000000b7be0a7223 */ /* 0x000fe8000000000a */
[C---:B------:R-:W-:Y:S01]  /*4560*/  FFMA R10, R188.reuse, R181, R10 ;  /* 0x000000b5bc0a7223 */ /* 0x040fe2000000000a */
[-C--:B------:R-:W-:Y:S01]  /*4570*/  FFMA R11, R191, R183.reuse, R11 ;  /* 0x000000b7bf0b7223 */ /* 0x080fe2000000000b */
[-C--:B--2---:R-:W-:Y:S02]  /*4580*/  FFMA R12, R219, R180.reuse, R12 ;  /* 0x000000b4db0c7223 */ /* 0x084fe4000000000c */
        /* <DEDUP_REMOVED lines=15> */
[-C--:B---3--:R-:W-:Y:S02]  /*4680*/  FFMA R16, R215, R180.reuse, R16 ;  /* 0x000000b4d7107223 */ /* 0x088fe40000000010 */
        /* <DEDUP_REMOVED lines=15> */
[-C--:B----4-:R-:W-:Y:S02]  /*4780*/  FFMA R20, R211, R180.reuse, R20 ;  /* 0x000000b4d3147223 */ /* 0x090fe40000000014 */
        /* <DEDUP_REMOVED lines=15> */
[-C--:B-----5:R-:W-:Y:S02]  /*4880*/  FFMA R24, R207, R180.reuse, R24 ;  /* 0x000000b4cf187223 */ /* 0x0a0fe40000000018 */
        /* <DEDUP_REMOVED lines=15> */
[-C--:B------:R-:W-:Y:S02]  /*4980*/  FFMA R28, R203, R180.reuse, R28 ;  /* 0x000000b4cb1c7223 */ /* 0x080fe4000000001c */
        /* <DEDUP_REMOVED lines=30> */
[C---:B------:R-:W-:Y:S01]  /*4b70*/  FFMA R35, R199.reuse, R183, R35 ;  /* 0x000000b7c7237223 */ /* 0x040fe20000000023 */
[----:B------:R-:W-:Y:S02]  /*4b80*/  FFMA R36, R199, R192, R36 ;  /* 0x000000c0c7247223 */ /* 0x000fe40000000024 */
[CC--:B------:R-:W-:Y:S01]  /*4b90*/  FFMA R34, -R197.reuse, R180.reuse, R34 ;  /* 0x000000b4c5227223 */ /* 0x0c0fe20000000122 */
[C---:B------:R-:W-:Y:S01]  /*4ba0*/  FFMA R35, -R196.reuse, R180, R35 ;  /* 0x000000b4c4237223 */ /* 0x040fe20000000123 */
[----:B------:R-:W-:Y:S03]  /*4bb0*/  FFMA R36, R196, R195, R36 ;  /* 0x000000c3c4247223 */ /* 0x000fe60000000024 */
[C---:B------:R-:W-:Y:S01]  /*4bc0*/  FFMA R35, -R197.reuse, R181, R35 ;  /* 0x000000b5c5237223 */ /* 0x040fe20000000123 */
[----:B------:R-:W-:Y:S01]  /*4bd0*/  FFMA R36, R197, R194, R36 ;  /* 0x000000c2c5247223 */ /* 0x000fe20000000024 */
[-C--:B------:R-:W-:Y:S02]  /*4be0*/  FFMA R37, R199, R193.reuse, R37 ;  /* 0x000000c1c7257223 */ /* 0x080fe40000000025 */
[C---:B------:R-:W-:Y:S01]  /*4bf0*/  FFMA R35, -R198.reuse, R182, R35 ;  /* 0x000000b6c6237223 */ /* 0x040fe20000000123 */
[C---:B------:R-:W-:Y:S01]  /*4c00*/  FFMA R36, -R198.reuse, R193, R36 ;  /* 0x000000c1c6247223 */ /* 0x040fe20000000124 */
[----:B------:R-:W1:Y:S01]  /*4c10*/  LDS.128 R180, [R0+0x920] ;  /* 0x0009200000b47984 */ /* 0x000e620000000c00 */
        /* <DEDUP_REMOVED lines=128> */
[----:B------:R-:W2:Y:S01]  /*5420*/  LDS.128 R192, [R0+0x9a0] ;  /* 0x0009a00000c07984 */ /* 0x000ea20000000c00 */
        /* <DEDUP_REMOVED lines=119> */
[----:B0-----:R-:W-:Y:S02]  /*5ba0*/  FFMA R100, R199, R140, R100 ;  /* 0x0000008cc7647223 */ /* 0x001fe40000000064 */
        /* <DEDUP_REMOVED lines=8> */
[----:B------:R-:W-:Y:S01]  /*5c30*/  LDS.128 R220, [R2+0xcb0] ;  /* 0x000cb00002dc7984 */ /* 0x000fe20000000c00 */
        /* <DEDUP_REMOVED lines=33> */
[----:B------:R-:W0:Y:S01]  /*5e50*/  LDS.128 R200, [R2+0xc30] ;  /* 0x000c300002c87984 */ /* 0x000e220000000c00 */
        /* <DEDUP_REMOVED lines=84> */
[----:B------:R-:W3:Y:S01]  /*63a0*/  LDS.128 R188, [R2+0xc70] ;  /* 0x000c700002bc7984 */ /* 0x000ee20000000c00 */
[-C--:B------:R-:W-:Y:S04]  /*63b0*/  FFMA R129, R185, R143.reuse, R129 ;  /* 0x0000008fb9817223 */ /* 0x080fe80000000081 */
[----:B------:R-:W-:Y:S01]  /*63c0*/  FFMA R129, R186, R140, R129 ;  /* 0x0000008cba817223 */ /* 0x000fe20000000081 */
[CC--:B------:R-:W-:Y:S03]  /*63d0*/  FFMA R130, R187.reuse, R142.reuse, R130 ;  /* 0x0000008ebb827223 */ /* 0x0c0fe60000000082 */
[----:B------:R-:W-:Y:S01]  /*63e0*/  FFMA R129, -R184, R142, R129 ;  /* 0x0000008eb8817223 */ /* 0x000fe20000000181 */
[----:B------:R-:W-:Y:S04]  /*63f0*/  FFMA R130, R186, R143, R130 ;  /* 0x0000008fba827223 */ /* 0x000fe80000000082 */
[C---:B------:R-:W-:Y:S01]  /*6400*/  FFMA R130, R184.reuse, R141, R130 ;  /* 0x0000008db8827223 */ /* 0x040fe20000000082 */
[----:B------:R-:W-:Y:S01]  /*6410*/  FFMA R131, R187, R143, R131 ;  /* 0x0000008fbb837223 */ /* 0x000fe20000000083 */
[----:B------:R-:W-:Y:S02]  /*6420*/  FFMA R4, R151, R136, R4 ;  /* 0x0000008897047223 */ /* 0x000fe40000000004 */
[CC--:B------:R-:W-:Y:S01]  /*6430*/  FFMA R130, -R185.reuse, R140.reuse, R130 ;  /* 0x0000008cb9827223 */ /* 0x0c0fe20000000182 */
[----:B------:R-:W-:Y:S01]  /*6440*/  FFMA R131, -R184, R140, R131 ;  /* 0x0000008cb8837223 */ /* 0x000fe20000000183 */
[----:B------:R-:W-:Y:S03]  /*6450*/  FFMA R4, R148, R139, R4 ;  /* 0x0000008b94047223 */ /* 0x000fe60000000004 */
[----:B------:R-:W-:Y:S01]  /*6460*/  FFMA R131, -R185, R141, R131 ;  /* 0x0000008db9837223 */ /* 0x000fe20000000183 */
[----:B------:R-:W-:Y:S01]  /*6470*/  FFMA R4, R149, R138, R4 ;  /* 0x0000008a95047223 */ /* 0x000fe20000000004 */
[-C--:B------:R-:W-:Y:S02]  /*6480*/  FFMA R5, R151, R137.reuse, R5 ;  /* 0x0000008997057223 */ /* 0x080fe40000000005 */
[----:B------:R-:W-:Y:S01]  /*6490*/  FFMA R131, -R186, R142, R131 ;  /* 0x0000008eba837223 */ /* 0x000fe20000000183 */
[C---:B------:R-:W-:Y:S01]  /*64a0*/  FFMA R4, -R150.reuse, R137, R4 ;  /* 0x0000008996047223 */ /* 0x040fe20000000104 */
[----:B------:R-:W4:Y:S01]  /*64b0*/  LDS.128 R184, [R2+0xdf0] ;  /* 0x000df00002b87984 */ /* 0x000f220000000c00 */
[-C--:B------:R-:W-:Y:S04]  /*64c0*/  FFMA R5, R149, R139.reuse, R5 ;  /* 0x0000008b95057223 */ /* 0x080fe80000000005 */
[----:B------:R-:W-:Y:S01]  /*64d0*/  FFMA R5, R150, R136, R5 ;  /* 0x0000008896057223 */ /* 0x000fe20000000005 */
[CC--:B------:R-:W-:Y:S02]  /*64e0*/  FFMA R6, R151.reuse, R138.reuse, R6 ;  /* 0x0000008a97067223 */ /* 0x0c0fe40000000006 */
[----:B------:R-:W5:Y:S01]  /*64f0*/  LDS.128 R140, [R0+0xcb0] ;  /* 0x000cb000008c7984 */ /* 0x000f620000000c00 */
        /* <DEDUP_REMOVED lines=125> */
[----:B------:R-:W5:Y:S01]  /*6cd0*/  LDS.128 R136, [R0+0xd30] ;  /* 0x000d300000887984 */ /* 0x000f620000000c00 */
        /* <DEDUP_REMOVED lines=119> */
[----:B-1----:R-:W-:Y:S02]  /*7450*/  FFMA R68, R151, R180, R68 ;  /* 0x000000b497447223 */ /* 0x002fe40000000044 */
        /* <DEDUP_REMOVED lines=128> */
[----:B--2---:R-:W-:Y:S02]  /*7c60*/  FFMA R100, R159, R192, R100 ;  /* 0x000000c09f647223 */ /* 0x004fe40000000064 */
        /* <DEDUP_REMOVED lines=134> */
[----:B------:R-:W-:Y:S01]  /*84d0*/  FFMA R131, R151, R195, R131 ;  /* 0x000000c397837223 */ /* 0x000fe20000000083 */
[----:B0-----:R-:W-:Y:S02]  /*84e0*/  FFMA R4, R203, R196, R4 ;  /* 0x000000c4cb047223 */ /* 0x001fe40000000004 */
        /* <DEDUP_REMOVED lines=8> */
[----:B------:R-:W0:Y:S01]  /*8570*/  LDS.128 R192, [R2+0x1180] ;  /* 0x0011800002c07984 */ /* 0x000e220000000c00 */
[-C--:B------:R-:W-:Y:S04]  /*8580*/  FFMA R5, R201, R199.reuse, R5 ;  /* 0x000000c7c9057223 */ /* 0x080fe80000000005 */
[----:B------:R-:W-:Y:S01]  /*8590*/  FFMA R5, R202, R196, R5 ;  /* 0x000000c4ca057223 */ /* 0x000fe20000000005 */
[CC--:B------:R-:W-:Y:S02]  /*85a0*/  FFMA R6, R203.reuse, R198.reuse, R6 ;  /* 0x000000c6cb067223 */ /* 0x0c0fe40000000006 */
[----:B------:R-:W0:Y:S01]  /*85b0*/  LDS.128 R148, [R0+0x10c0] ;  /* 0x0010c00000947984 */ /* 0x000e220000000c00 */
        /* <DEDUP_REMOVED lines=116> */
[----:B-----5:R-:W-:Y:S02]  /*8d00*/  FFMA R36, R187, R140, R36 ;  /* 0x0000008cbb247223 */ /* 0x020fe40000000024 */
        /* <DEDUP_REMOVED lines=137> */
[----:B------:R-:W4:Y:S01]  /*95a0*/  LDS.128 R140, [R0+0x11c0] ;  /* 0x0011c000008c7984 */ /* 0x000f220000000c00 */
        /* <DEDUP_REMOVED lines=254> */
[----:B------:R-:W-:Y:S01]  /*a590*/  FFMA R131, R203, R135, R131 ;  /* 0x00000087cb837223 */ /* 0x000fe20000000083 */
[----:B--2---:R-:W-:Y:S02]  /*a5a0*/  FFMA R4, R163, R156, R4 ;  /* 0x0000009ca3047223 */ /* 0x004fe40000000004 */
        /* <DEDUP_REMOVED lines=8> */
[----:B------:R-:W2:Y:S01]  /*a630*/  LDS.128 R200, [R2+0x1610] ;  /* 0x0016100002c87984 */ /* 0x000ea20000000c00 */
[-C--:B------:R-:W-:Y:S04]  /*a640*/  FFMA R5, R161, R159.reuse, R5 ;  /* 0x0000009fa1057223 */ /* 0x080fe80000000005 */
[----:B------:R-:W-:Y:S01]  /*a650*/  FFMA R5, R162, R156, R5 ;  /* 0x0000009ca2057223 */ /* 0x000fe20000000005 */
[CC--:B------:R-:W-:Y:S02]  /*a660*/  FFMA R6, R163.reuse, R158.reuse, R6 ;  /* 0x0000009ea3067223 */ /* 0x0c0fe40000000006 */
[----:B------:R-:W2:Y:S01]  /*a670*/  LDS.128 R132, [R0+0x14d0] ;  /* 0x0014d00000847984 */ /* 0x000ea20000000c00 */
        /* <DEDUP_REMOVED lines=68> */
[-C--:B0-----:R-:W-:Y:S02]  /*aac0*/  FFMA R24, R195, R156.reuse, R24 ;  /* 0x0000009cc3187223 */ /* 0x081fe40000000018 */
        /* <DEDUP_REMOVED lines=176> */
[----:B---3--:R-:W-:Y:S02]  /*b5d0*/  FFMA R68, R163, R196, R68 ;  /* 0x000000c4a3447223 */ /* 0x008fe40000000044 */
        /* <DEDUP_REMOVED lines=128> */
[----:B----4-:R-:W-:Y:S02]  /*bde0*/  FFMA R100, R167, R140, R100 ;  /* 0x0000008ca7647223 */ /* 0x010fe40000000064 */
        /* <DEDUP_REMOVED lines=134> */
[----:B------:R-:W-:Y:S01]  /*c650*/  FFMA R131, R163, R143, R131 ;  /* 0x0000008fa3837223 */ /* 0x000fe20000000083 */
[----:B-1----:R-:W-:Y:S02]  /*c660*/  FFMA R4, R187, R136, R4 ;  /* 0x00000088bb047223 */ /* 0x002fe40000000004 */
        /* <DEDUP_REMOVED lines=8> */
[----:B------:R-:W1:Y:S01]  /*c6f0*/  LDS.128 R160, [R2+0x1a20] ;  /* 0x001a200002a07984 */ /* 0x000e620000000c00 */
[-C--:B------:R-:W-:Y:S04]  /*c700*/  FFMA R5, R185, R139.reuse, R5 ;  /* 0x0000008bb9057223 */ /* 0x080fe80000000005 */
[----:B------:R-:W-:Y:S01]  /*c710*/  FFMA R5, R186, R136, R5 ;  /* 0x00000088ba057223 */ /* 0x000fe20000000005 */
[CC--:B------:R-:W-:Y:S02]  /*c720*/  FFMA R6, R187.reuse, R138.reuse, R6 ;  /* 0x0000008abb067223 */ /* 0x0c0fe40000000006 */
[----:B------:R-:W1:Y:S01]  /*c730*/  LDS.128 R140, [R0+0x18e0] ;  /* 0x0018e000008c7984 */ /* 0x000e620000000c00 */
        /* <DEDUP_REMOVED lines=482> */
[-C--:B------:R-:W-:Y:S01]  /*e560*/  FFMA R125, R191, R149.reuse, R125 ;  /* 0x00000095bf7d7223 */ /* 0x080fe2000000007d */
[----:B------:R-:W-:Y:S01]  /*e570*/  CS2R R220, SRZ ;  /* 0x0000000000dc7805 */ /* 0x000fe2000001ff00 */
[----:B------:R-:W-:Y:S01]  /*e580*/  FFMA R123, -R222, R150, R123 ;  /* 0x00000096de7b7223 */ /* 0x000fe2000000017b */
[C---:B------:R-:W-:Y:S01]  /*e590*/  FFMA R124, -R190.reuse, R149, R124 ;  /* 0x00000095be7c7223 */ /* 0x040fe2000000017c */
        /* <DEDUP_REMOVED lines=24> */
[----:B------:R-:W-:Y:S01]  /*e720*/  FFMA R131, R187, R151, R131 ;  /* 0x00000097bb837223 */ /* 0x000fe20000000083 */
[----:B----4-:R-:W-:Y:S02]  /*e730*/  FFMA R4, R183, R164, R4 ;  /* 0x000000a4b7047223 */ /* 0x010fe40000000004 */
        /* <DEDUP_REMOVED lines=263> */
[----:B------:R-:W-:Y:S01]  /*f7b0*/  CS2R R140, SRZ ;  /* 0x00000000008c7805 */ /* 0x000fe2000001ff00 */
[----:B------:R-:W-:Y:S01]  /*f7c0*/  FFMA R68, R181, R138, R68 ;  /* 0x0000008ab5447223 */ /* 0x000fe20000000044 */
[-C--:B------:R-:W-:Y:S01]  /*f7d0*/  FFMA R69, R183, R137.reuse, R69 ;  /* 0x00000089b7457223 */ /* 0x080fe20000000045 */
[C---:B------:R-:W-:Y:S01]  /*f7e0*/  FFMA R67, -R182.reuse, R142, R67 ;  /* 0x0000008eb6437223 */ /* 0x040fe20000000143 */
[----:B------:R-:W-:Y:S01]  /*f7f0*/  CS2R R142, SRZ ;  /* 0x00000000008e7805 */ /* 0x000fe2000001ff00 */
        /* <DEDUP_REMOVED lines=126> */
[----:B------:R-:W-:Y:S01]  /*ffe0*/  CS2R R136, SRZ ;  /* 0x0000000000887805 */ /* 0x000fe2000001ff00 */
[-C--:B------:R-:W-:Y:S01]  /*fff0*/  FFMA R101, R163, R133.reuse, R101 ;  /* 0x00000085a3657223 */ /* 0x080fe20000000065 */
[C---:B------:R-:W-:Y:S01]  /*10000*/  FFMA R99, -R162.reuse, R138, R99 ;  /* 0x0000008aa2637223 */ /* 0x040fe20000000163 */
[C---:B------:R-:W-:Y:S02]  /*10010*/  FFMA R100, -R162.reuse, R133, R100 ;  /* 0x00000085a2647223 */ /* 0x040fe40000000164 */
        /* <DEDUP_REMOVED lines=31> */
[----:B------:R-:W-:Y:S02]  /*10210*/  FFMA R109, R199, R133, R109 ;  /* 0x00000085c76d7223 */ /* 0x000fe4000000006d */
[----:B------:R-:W-:Y:S02]  /*10220*/  FFMA R107, -R194, R134, R107 ;  /* 0x00000086c26b7223 */ /* 0x000fe4000000016b */
[-C--:B------:R-:W-:Y:S04]  /*10230*/  FFMA R109, R197, R135.reuse, R109 ;  /* 0x00000087c56d7223 */ /* 0x080fe8000000006d */
[C---:B------:R-:W-:Y:S01]  /*10240*/  FFMA R109, R198.reuse, R132, R109 ;  /* 0x00000084c66d7223 */ /* 0x040fe2000000006d */
[C---:B------:R-:W-:Y:S04]  /*10250*/  FFMA R110, R199.reuse, R134, R110 ;  /* 0x00000086c76e7223 */ /* 0x040fe8000000006e */
[----:B------:R0:W-:Y:S01]  /*10260*/  STL.64 [R1+0x20], R108 ;  /* 0x0000206c01007387 */ /* 0x0001e20000100a00 */
        /* <DEDUP_REMOVED lines=19> */
[-C--:B------:R-:W-:Y:S01]  /*103a0*/  FFMA R116, R231, R132.reuse, R116 ;  /* 0x00000084e7747223 */ /* 0x080fe20000000074 */
[----:B------:R-:W2:Y:S01]  /*103b0*/  LDL.LU R227, [R1] ;  /* 0x0000000001e37983 */ /* 0x000ea20000300800 */
        /* <DEDUP_REMOVED lines=16> */
[----:B------:R-:W2:Y:S01]  /*104c0*/  LDL.LU R231, [R1+0x4] ;  /* 0x0000040001e77983 */ /* 0x000ea20000300800 */
        /* <DEDUP_REMOVED lines=47> */
[----:B------:R-:W-:Y:S01]  /*107c0*/  FFMA R131, R183, R135, R131 ;  /* 0x00000087b7837223 */ /* 0x000fe20000000083 */
[----:B---3--:R-:W-:Y:S01]  /*107d0*/  FFMA R4, R203, R156, R4 ;  /* 0x0000009ccb047223 */ /* 0x008fe20000000004 */
[----:B------:R-:W-:Y:S01]  /*107e0*/  SHF.R.U32.HI R135, RZ, UR18, R252 ;  /* 0x00000012ff877c19 */ /* 0x000fe200080116fc */
[-C--:B------:R-:W-:Y:S01]  /*107f0*/  FFMA R130, -R181, R132.reuse, R130 ;  /* 0x00000084b5827223 */ /* 0x080fe20000000182 */
[----:B------:R-:W-:Y:S01]  /*10800*/  FFMA R131, -R180, R132, R131 ;  /* 0x00000084b4837223 */ /* 0x000fe20000000183 */
[----:B------:R-:W-:Y:S01]  /*10810*/  MOV R132, R0 ;  /* 0x0000000000847202 */ /* 0x000fe20000000f00 */
[----:B------:R-:W-:Y:S01]  /*10820*/  FFMA R4, R200, R159, R4 ;  /* 0x0000009fc8047223 */ /* 0x000fe20000000004 */
[----:B------:R-:W-:Y:S01]  /*10830*/  LOP3.LUT R135, R135, 0x1, RZ, 0xc0, !PT ;  /* 0x0000000187877812 */ /* 0x000fe200078ec0ff */
[----:B------:R-:W-:Y:S02]  /*10840*/  FFMA R131, -R181, R133, R131 ;  /* 0x00000085b5837223 */ /* 0x000fe40000000183 */
[----:B------:R-:W-:Y:S01]  /*10850*/  FFMA R4, R201, R158, R4 ;  /* 0x0000009ec9047223 */ /* 0x000fe20000000004 */
[-C--:B------:R-:W-:Y:S01]  /*10860*/  FFMA R5, R203, R157.reuse, R5 ;  /* 0x0000009dcb057223 */ /* 0x080fe20000000005 */
[----:B------:R-:W-:Y:S02]  /*10870*/  FFMA R131, -R182, R134, R131 ;  /* 0x00000086b6837223 */ /* 0x000fe40000000183 */
        /* <DEDUP_REMOVED lines=99> */
[-C--:B------:R-:W-:Y:S01]  /*10eb0*/  FFMA R30, R211, R158.reuse, R30 ;  /* 0x0000009ed31e7223 */ /* 0x080fe2000000001e */
[----:B--2---:R-:W-:Y:S02]  /*10ec0*/  LOP3.LUT P0, RZ, R227, UR6, RZ, 0xc0, !PT ;  /* 0x00000006e3ff7c12 */ /* 0x004fe4000f80c0ff */
[----:B------:R-:W-:Y:S01]  /*10ed0*/  FFMA R29, -R208, R158, R29 ;  /* 0x0000009ed01d7223 */ /* 0x000fe2000000011d */
[----:B------:R-:W-:Y:S01]  /*10ee0*/  FFMA R30, R210, R159, R30 ;  /* 0x0000009fd21e7223 */ /* 0x000fe2000000001e */
[----:B------:R-:W-:Y:S02]  /*10ef0*/  SEL R135, R135, RZ, P0 ;  /* 0x000000ff87877207 */ /* 0x000fe40000000000 */
[----:B------:R-:W-:Y:S01]  /*10f00*/  LOP3.LUT P0, RZ, R249, UR6, RZ, 0xc0, !PT ;  /* 0x00000006f9ff7c12 */ /* 0x000fe2000f80c0ff */
[C---:B------:R-:W-:Y:S01]  /*10f10*/  FFMA R30, R208.reuse, R157, R30 ;  /* 0x0000009dd01e7223 */ /* 0x040fe2000000001e */
[----:B------:R-:W-:Y:S01]  /*10f20*/  ISETP.NE.U32.AND P2, PT, R135, RZ, PT ;  /* 0x000000ff8700720c */ /* 0x000fe20003f45070 */
[-C--:B------:R-:W-:Y:S01]  /*10f30*/  FFMA R31, R211, R159.reuse, R31 ;  /* 0x0000009fd31f7223 */ /* 0x080fe2000000001f */
[----:B------:R-:W-:Y:S01]  /*10f40*/  SHF.R.U32.HI R135, RZ, UR18, R250 ;  /* 0x00000012ff877c19 */ /* 0x000fe200080116fa */
[-C--:B------:R-:W-:Y:S01]  /*10f50*/  FFMA R32, R215, R156.reuse, R32 ;  /* 0x0000009cd7207223 */ /* 0x080fe20000000020 */
[-C--:B------:R-:W-:Y:S01]  /*10f60*/  FFMA R30, -R209, R156.reuse, R30 ;  /* 0x0000009cd11e7223 */ /* 0x080fe2000000011e */
[----:B------:R-:W-:Y:S01]  /*10f70*/  FFMA R31, -R208, R156, R31 ;  /* 0x0000009cd01f7223 */ /* 0x000fe2000000011f */
[----:B------:R-:W-:Y:S01]  /*10f80*/  LOP3.LUT R135, R135, 0x1, RZ, 0xc0, !PT ;  /* 0x0000000187877812 */ /* 0x000fe200078ec0ff */
[----:B------:R-:W-:Y:S02]  /*10f90*/  FFMA R32, R212, R159, R32 ;  /* 0x0000009fd4207223 */ /* 0x000fe40000000020 */
[-C--:B------:R-:W-:Y:S02]  /*10fa0*/  FFMA R31, -R209, R157.reuse, R31 ;  /* 0x0000009dd11f7223 */ /* 0x080fe4000000011f */
[-C--:B------:R-:W-:Y:S01]  /*10fb0*/  FFMA R32, R213, R158.reuse, R32 ;  /* 0x0000009ed5207223 */ /* 0x080fe20000000020 */
[-C--:B------:R-:W-:Y:S01]  /*10fc0*/  FFMA R33, R215, R157.reuse, R33 ;  /* 0x0000009dd7217223 */ /* 0x080fe20000000021 */
[----:B------:R-:W2:Y:S01]  /*10fd0*/  @P2 LDG.E.LTC128B.128 R140, desc[UR24][R238.64] ;  /* 0x00000018ee8c2981 */ /* 0x000ea2000c1e1d20 */
[----:B------:R-:W-:Y:S01]  /*10fe0*/  FFMA R31, -R210, R158, R31 ;  /* 0x0000009ed21f7223 */ /* 0x000fe2000000011f */
[C---:B------:R-:W-:Y:S01]  /*10ff0*/  FFMA R32, -R214.reuse, R157, R32 ;  /* 0x0000009dd6207223 */ /* 0x040fe20000000120 */
[-C--:B------:R-:W-:Y:S01]  /*11000*/  FFMA R33, R213, R159.reuse, R33 ;  /* 0x0000009fd5217223 */ /* 0x080fe20000000021 */
[----:B------:R-:W-:Y:S03]  /*11010*/  SHF.R.U32.HI R139, RZ, UR18, R231 ;  /* 0x00000012ff8b7c19 */ /* 0x000fe600080116e7 */
[----:B------:R-:W-:Y:S01]  /*11020*/  FFMA R33, R214, R156, R33 ;  /* 0x0000009cd6217223 */ /* 0x000fe20000000021 */
[-C--:B------:R-:W-:Y:S01]  /*11030*/  FFMA R34, R215, R158.reuse, R34 ;  /* 0x0000009ed7227223 */ /* 0x080fe20000000022 */
[----:B------:R-:W-:Y:S02]  /*11040*/  LOP3.LUT R139, R139, 0x1, RZ, 0xc0, !PT ;  /* 0x000000018b8b7812 */ /* 0x000fe400078ec0ff */
        /* <DEDUP_REMOVED lines=13> */
[-C--:B------:R-:W-:Y:S01]  /*11120*/  FFMA R37, R213, R219.reuse, R37 ;  /* 0x000000dbd5257223 */ /* 0x080fe20000000025 */
[----:B------:R-:W-:Y:S03]  /*11130*/  LOP3.LUT P1, RZ, R235, UR6, RZ, 0xc0, !PT ;  /* 0x00000006ebff7c12 */ /* 0x000fe6000f82c0ff */
[----:B------:R-:W-:Y:S01]  /*11140*/  FFMA R37, R214, R216, R37 ;  /* 0x000000d8d6257223 */ /* 0x000fe20000000025 */
[-C--:B------:R-:W-:Y:S01]  /*11150*/  FFMA R38, R215, R218.reuse, R38 ;  /* 0x000000dad7267223 */ /* 0x080fe20000000026 */
[----:B------:R-:W-:Y:S02]  /*11160*/  SEL R139, R139, RZ, P1 ;  /* 0x000000ff8b8b7207 */ /* 0x000fe40000800000 */
[----:B------:R-:W-:Y:S01]  /*11170*/  FFMA R37, -R212, R218, R37 ;  /* 0x000000dad4257223 */ /* 0x000fe20000000125 */
[----:B------:R-:W-:Y:S01]  /*11180*/  LOP3.LUT P1, RZ, R251, UR6, RZ, 0xc0, !PT ;  /* 0x00000006fbff7c12 */ /* 0x000fe2000f82c0ff */
[----:B------:R-:W3:Y:S01]  /*11190*/  LDCU.64 UR6, c[0x0][0x468] ;  /* 0x00008d00ff0677ac */ /* 0x000ee20008000a00 */
[----:B------:R-:W-:Y:S01]  /*111a0*/  ISETP.NE.U32.AND P3, PT, R139, RZ, PT ;  /* 0x000000ff8b00720c */ /* 0x000fe20003f65070 */
[----:B------:R-:W-:Y:S01]  /*111b0*/  FFMA R38, R214, R219, R38 ;  /* 0x000000dbd6267223 */ /* 0x000fe20000000026 */
[----:B------:R-:W-:Y:S02]  /*111c0*/  SHF.R.U32.HI R139, RZ, UR18, R248 ;  /* 0x00000012ff8b7c19 */ /* 0x000fe400080116f8 */
[----:B------:R-:W-:Y:S01]  /*111d0*/  SEL R135, R135, RZ, P1 ;  /* 0x000000ff87877207 */ /* 0x000fe20000800000 */
[----:B---3--:R-:W3:Y:S01]  /*111e0*/  @UP1 LDCU UR6, c[0x0][0x460] ;  /* 0x00008c00ff0617ac */ /* 0x008ee20008000800 */
[----:B------:R-:W-:Y:S01]  /*111f0*/  LOP3.LUT R139, R139, 0x1, RZ, 0xc0, !PT ;  /* 0x000000018b8b7812 */ /* 0x000fe200078ec0ff */
[C---:B------:R-:W-:Y:S01]  /*11200*/  FFMA R38, R212.reuse, R217, R38 ;  /* 0x000000d9d4267223 */ /* 0x040fe20000000026 */
[----:B------:R-:W-:Y:S01]  /*11210*/  ISETP.NE.U32.AND P1, PT, R135, RZ, PT ;  /* 0x000000ff8700720c */ /* 0x000fe20003f25070 */
[----:B------:R-:W4:Y:S01]  /*11220*/  @UP1 LDCU UR7, c[0x0][0x464] ;  /* 0x00008c80ff0717ac */ /* 0x000f220008000800 */
[----:B------:R-:W-:Y:S01]  /*11230*/  SEL R139, R139, RZ, P0 ;  /* 0x000000ff8b8b7207 */ /* 0x000fe20000000000 */
[----:B------:R-:W-:Y:S01]  /*11240*/  FFMA R39, R215, R219, R39 ;  /* 0x000000dbd7277223 */ /* 0x000fe20000000027 */
[----:B------:R-:W-:Y:S01]  /*11250*/  SHF.R.U32.HI R135, RZ, 0x1, R246 ;  /* 0x00000001ff877819 */ /* 0x000fe200000116f6 */
[----:B------:R-:W-:Y:S01]  /*11260*/  UIADD3 UR18, UPT, UPT, UR18, 0x1, URZ ;  /* 0x0000000112127890 */ /* 0x000fe2000fffe0ff */
[----:B------:R-:W-:Y:S02]  /*11270*/  ISETP.NE.U32.AND P0, PT, R139, RZ, PT ;  /* 0x000000ff8b00720c */ /* 0x000fe40003f05070 */
[----:B------:R-:W-:Y:S02]  /*11280*/  CS2R R138, SRZ ;  /* 0x00000000008a7805 */ /* 0x000fe4000001ff00 */
[----:B------:R-:W-:Y:S01]  /*11290*/  @P3 MOV R237, R3 ;  /* 0x0000000300ed3202 */ /* 0x000fe20000000f00 */
[----:B------:R-:W-:Y:S01]  /*112a0*/  UISETP.NE.AND UP2, UPT, UR18, UR12, UPT ;  /* 0x0000000c1200728c */ /* 0x000fe2000bf45270 */
[-C--:B------:R-:W-:Y:S01]  /*112b0*/  FFMA R40, R211, R216.reuse, R40 ;  /* 0x000000d8d3287223 */ /* 0x080fe20000000028 */
[-C--:B------:R-:W-:Y:S01]  /*112c0*/  FFMA R39, -R212, R216.reuse, R39 ;  /* 0x000000d8d4277223 */ /* 0x080fe20000000127 */
[----:B------:R-:W-:Y:S01]  /*112d0*/  FFMA R38, -R213, R216, R38 ;  /* 0x000000d8d5267223 */ /* 0x000fe20000000126 */
[----:B------:R-:W5:Y:S01]  /*112e0*/  @P1 LDG.E.LTC128B.128 R220, desc[UR24][R240.64] ;  /* 0x00000018f0dc1981 */ /* 0x000f62000c1e1d20 */
[----:B------:R-:W-:Y:S01]  /*112f0*/  LOP3.LUT P1, RZ, R135, 0x1, RZ, 0xc0, !PT ;  /* 0x0000000187ff7812 */ /* 0x000fe2000782c0ff */
[----:B------:R-:W-:Y:S01]  /*11300*/  FFMA R40, R208, R219, R40 ;  /* 0x000000dbd0287223 */ /* 0x000fe20000000028 */
[----:B------:R-:W-:Y:S01]  /*11310*/  SHF.R.U32.HI R135, RZ, 0x2, R246 ;  /* 0x00000002ff877819 */ /* 0x000fe200000116f6 */
[-C--:B------:R-:W-:Y:S02]  /*11320*/  FFMA R39, -R213, R217.reuse, R39 ;  /* 0x000000d9d5277223 */ /* 0x080fe40000000127 */
[-C--:B------:R-:W-:Y:S01]  /*11330*/  FFMA R40, R209, R218.reuse, R40 ;  /* 0x000000dad1287223 */ /* 0x080fe20000000028 */
[----:B------:R-:W-:Y:S01]  /*11340*/  @!UP2 UIADD3 UR27, UPT, UPT, UR19, 0x1, URZ ;  /* 0x00000001131ba890 */ /* 0x000fe2000fffe0ff */
[----:B------:R-:W5:Y:S01]  /*11350*/  @P0 LDG.E.LTC128B.128 R172, desc[UR24][R242.64] ;  /* 0x00000018f2ac0981 */ /* 0x000f62000c1e1d20 */
[----:B------:R-:W-:Y:S01]  /*11360*/  LOP3.LUT P0, RZ, R246, 0x1, RZ, 0xc0, !PT ;  /* 0x00000001f6ff7812 */ /* 0x000fe2000780c0ff */
[-C--:B------:R-:W-:Y:S01]  /*11370*/  FFMA R41, R211, R217.reuse, R41 ;  /* 0x000000d9d3297223 */ /* 0x080fe20000000029 */
[----:B------:R-:W-:Y:S01]  /*11380*/  FFMA R40, -R210, R217, R40 ;  /* 0x000000d9d2287223 */ /* 0x000fe20000000128 */
[----:B------:R-:W-:Y:S02]  /*11390*/  FFMA R39, -R214, R218, R39 ;  /* 0x000000dad6277223 */ /* 0x000fe40000000127 */
[-C--:B------:R-:W-:Y:S02]  /*113a0*/  FFMA R41, R209, R219.reuse, R41 ;  /* 0x000000dbd1297223 */ /* 0x080fe40000000029 */
[----:B------:R-:W3:Y:S02]  /*113b0*/  @P3 LDG.E.LTC128B.128 R144, desc[UR24][R236.64] ;  /* 0x00000018ec903981 */ /* 0x000ee4000c1e1d20 */
[C---:B------:R-:W-:Y:S01]  /*113c0*/  FFMA R41, R210.reuse, R216, R41 ;  /* 0x000000d8d2297223 */ /* 0x040fe20000000029 */
[C---:B------:R-:W-:Y:S03]  /*113d0*/  FFMA R42, R211.reuse, R218, R42 ;  /* 0x000000dad32a7223 */ /* 0x040fe6000000002a */
[----:B0-----:R-:W-:Y:S01]  /*113e0*/  @P0 MOV R108, R244 ;  /* 0x000000f4006c0202 */ /* 0x001fe20000000f00 */
[----:B------:R-:W-:Y:S01]  /*113f0*/  FFMA R42, R210, R219, R42 ;  /* 0x000000dbd22a7223 */ /* 0x000fe2000000002a */
[----:B------:R-:W-:Y:S01]  /*11400*/  @P0 MOV R109, R245 ;  /* 0x000000f5006d0202 */ /* 0x000fe20000000f00 */
[C---:B------:R-:W-:Y:S02]  /*11410*/  FFMA R41, -R208.reuse, R218, R41 ;  /* 0x000000dad0297223 */ /* 0x040fe40000000129 */
[C---:B------:R-:W-:Y:S01]  /*11420*/  FFMA R42, R208.reuse, R217, R42 ;  /* 0x000000d9d02a7223 */ /* 0x040fe2000000002a */
[-C--:B------:R-:W-:Y:S01]  /*11430*/  FFMA R43, R211, R219.reuse, R43 ;  /* 0x000000dbd32b7223 */ /* 0x080fe2000000002b */
[----:B------:R0:W5:Y:S01]  /*11440*/  @P0 LDG.E.LTC128B.128 R176, desc[UR24][R108.64] ;  /* 0x000000186cb00981 */ /* 0x000162000c1e1d20 */
[-C--:B------:R-:W-:Y:S01]  /*11450*/  FFMA R44, R207, R216.reuse, R44 ;  /* 0x000000d8cf2c7223 */ /* 0x080fe2000000002c */
[CC--:B------:R-:W-:Y:S01]  /*11460*/  FFMA R42, -R209.reuse, R216.reuse, R42 ;  /* 0x000000d8d12a7223 */ /* 0x0c0fe2000000012a */
[----:B------:R-:W-:Y:S02]  /*11470*/  FFMA R43, -R208, R216, R43 ;  /* 0x000000d8d02b7223 */ /* 0x000fe4000000012b */
[----:B------:R-:W-:Y:S02]  /*11480*/  FFMA R44, R204, R219, R44 ;  /* 0x000000dbcc2c7223 */ /* 0x000fe4000000002c */
[-C--:B------:R-:W-:Y:S02]  /*11490*/  FFMA R43, -R209, R217.reuse, R43 ;  /* 0x000000d9d12b7223 */ /* 0x080fe4000000012b */
[-C--:B------:R-:W-:Y:S01]  /*114a0*/  FFMA R44, R205, R218.reuse, R44 ;  /* 0x000000dacd2c7223 */ /* 0x080fe2000000002c */
[-C--:B------:R-:W-:Y:S01]  /*114b0*/  FFMA R45, R207, R217.reuse, R45 ;  /* 0x000000d9cf2d7223 */ /* 0x080fe2000000002d */
[----:B------:R-:W-:Y:S02]  /*114c0*/  FFMA R43, -R210, R218, R43 ;  /* 0x000000dad22b7223 */ /* 0x000fe4000000012b */
[C---:B------:R-:W-:Y:S01]  /*114d0*/  FFMA R44, -R206.reuse, R217, R44 ;  /* 0x000000d9ce2c7223 */ /* 0x040fe2000000012c */
[-C--:B------:R-:W-:Y:S04]  /*114e0*/  FFMA R45, R205, R219.reuse, R45 ;  /* 0x000000dbcd2d7223 */ /* 0x080fe8000000002d */
[----:B------:R-:W-:Y:S01]  /*114f0*/  FFMA R45, R206, R216, R45 ;  /* 0x000000d8ce2d7223 */ /* 0x000fe2000000002d */
[CC--:B------:R-:W-:Y:S03]  /*11500*/  FFMA R46, R207.reuse, R218.reuse, R46 ;  /* 0x000000dacf2e7223 */ /* 0x0c0fe6000000002e */
[----:B------:R-:W-:Y:S01]  /*11510*/  FFMA R45, -R204, R218, R45 ;  /* 0x000000dacc2d7223 */ /* 0x000fe2000000012d */
[----:B------:R-:W-:Y:S01]  /*11520*/  FFMA R46, R206, R219, R46 ;  /* 0x000000dbce2e7223 */ /* 0x000fe2000000002e */
[----:B0-----:R-:W-:Y:S03]  /*11530*/  IADD3 R108, P0, PT, R244, UR4, RZ ;  /* 0x00000004f46c7c10 */ /* 0x001fe6000ff1e0ff */
[----:B------:R-:W-:Y:S01]  /*11540*/  FFMA R46, R204, R217, R46 ;  /* 0x000000d9cc2e7223 */ /* 0x000fe2000000002e */
[-C--:B------:R-:W-:Y:S01]  /*11550*/  FFMA R47, R207, R219.reuse, R47 ;  /* 0x000000dbcf2f7223 */ /* 0x080fe2000000002f */
[----:B------:R-:W-:Y:S01]  /*11560*/  IADD3.X R109, PT, PT, R245, UR5, RZ, P0, !PT ;  /* 0x00000005f56d7c10 */ /* 0x000fe200087fe4ff */
[-C--:B------:R-:W-:Y:S01]  /*11570*/  FFMA R48, R191, R216.reuse, R48 ;  /* 0x000000d8bf307223 */ /* 0x080fe20000000030 */
[----:B------:R-:W-:Y:S01]  /*11580*/  IADD3 R244, P0, PT, R108, UR4, RZ ;  /* 0x000000046cf47c10 */ /* 0x000fe2000ff1e0ff */
[-C--:B------:R-:W-:Y:S01]  /*11590*/  FFMA R47, -R204, R216.reuse, R47 ;  /* 0x000000d8cc2f7223 */ /* 0x080fe2000000012f */
[----:B------:R-:W-:Y:S01]  /*115a0*/  FFMA R46, -R205, R216, R46 ;  /* 0x000000d8cd2e7223 */ /* 0x000fe2000000012e */
[----:B------:R0:W5:Y:S01]  /*115b0*/  @P1 LDG.E.LTC128B.128 R136, desc[UR24][R108.64] ;  /* 0x000000186c881981 */ /* 0x000162000c1e1d20 */
[----:B------:R-:W-:Y:S01]  /*115c0*/  IADD3.X R245, PT, PT, R109, UR5, RZ, P0, !PT ;  /* 0x000000056df57c10 */ /* 0x000fe200087fe4ff */
[----:B------:R-:W-:Y:S01]  /*115d0*/  FFMA R48, R188, R219, R48 ;  /* 0x000000dbbc307223 */ /* 0x000fe20000000030 */
[----:B------:R-:W-:Y:S01]  /*115e0*/  LOP3.LUT P1, RZ, R135, 0x1, RZ, 0xc0, !PT ;  /* 0x0000000187ff7812 */ /* 0x000fe2000782c0ff */
[----:B------:R-:W-:Y:S01]  /*115f0*/  FFMA R47, -R205, R217, R47 ;  /* 0x000000d9cd2f7223 */ /* 0x000fe2000000012f */
[----:B------:R-:W-:Y:S01]  /*11600*/  MOV R192, R244 ;  /* 0x000000f400c07202 */ /* 0x000fe20000000f00 */
[-C--:B------:R-:W-:Y:S01]  /*11610*/  FFMA R48, R189, R218.reuse, R48 ;  /* 0x000000dabd307223 */ /* 0x080fe20000000030 */
[----:B------:R-:W-:Y:S01]  /*11620*/  MOV R193, R245 ;  /* 0x000000f500c17202 */ /* 0x000fe20000000f00 */
[-C--:B------:R-:W-:Y:S01]  /*11630*/  FFMA R49, R191, R217.reuse, R49 ;  /* 0x000000d9bf317223 */ /* 0x080fe20000000031 */
[----:B------:R-:W-:Y:S01]  /*11640*/  SHF.R.U32.HI R135, RZ, 0x3, R246 ;  /* 0x00000003ff877819 */ /* 0x000fe200000116f6 */
[----:B------:R-:W-:Y:S01]  /*11650*/  FFMA R48, -R190, R217, R48 ;  /* 0x000000d9be307223 */ /* 0x000fe20000000130 */
[----:B------:R-:W-:Y:S01]  /*11660*/  MOV R199, R193 ;  /* 0x000000c100c77202 */ /* 0x000fe20000000f00 */
[-C--:B------:R-:W-:Y:S01]  /*11670*/  FFMA R49, R189, R219.reuse, R49 ;  /* 0x000000dbbd317223 */ /* 0x080fe20000000031 */
[----:B------:R-:W-:Y:S03]  /*11680*/  FFMA R47, -R206, R218, R47 ;  /* 0x000000dace2f7223 */ /* 0x000fe6000000012f */
[----:B------:R4:W5:Y:S01]  /*11690*/  @P1 LDG.E.LTC128B.128 R160, desc[UR24][R192.64] ;  /* 0x00000018c0a01981 */ /* 0x000962000c1e1d20 */
[----:B------:R-:W-:Y:S01]  /*116a0*/  LOP3.LUT P1, RZ, R135, 0x1, RZ, 0xc0, !PT ;  /* 0x0000000187ff7812 */ /* 0x000fe2000782c0ff */
[----:B------:R-:W-:Y:S01]  /*116b0*/  FFMA R49, R190, R216, R49 ;  /* 0x000000d8be317223 */ /* 0x000fe20000000031 */
[CC--:B------:R-:W-:Y:S03]  /*116c0*/  FFMA R50, R191.reuse, R218.reuse, R50 ;  /* 0x000000dabf327223 */ /* 0x0c0fe60000000032 */
[----:B------:R-:W-:Y:S01]  /*116d0*/  FFMA R49, -R188, R218, R49 ;  /* 0x000000dabc317223 */ /* 0x000fe20000000131 */
[----:B------:R-:W-:Y:S01]  /*116e0*/  FFMA R50, R190, R219, R50 ;  /* 0x000000dbbe327223 */ /* 0x000fe20000000032 */
[----:B------:R-:W0:Y:S03]  /*116f0*/  LDL.LU.64 R108, [R1+0x20] ;  /* 0x00002000016c7983 */ /* 0x000e260000300a00 */
[C---:B------:R-:W-:Y:S01]  /*11700*/  FFMA R50, R188.reuse, R217, R50 ;  /* 0x000000d9bc327223 */ /* 0x040fe20000000032 */
[-C--:B------:R-:W-:Y:S01]  /*11710*/  FFMA R51, R191, R219.reuse, R51 ;  /* 0x000000dbbf337223 */ /* 0x080fe20000000033 */
[-C--:B------:R-:W-:Y:S01]  /*11720*/  FFMA R52, R187, R216.reuse, R52 ;  /* 0x000000d8bb347223 */ /* 0x080fe20000000034 */
[----:B------:R-:W3:Y:S02]  /*11730*/  LDL.LU.64 R244, [R1+0x18] ;  /* 0x0000180001f47983 */ /* 0x000ee40000300a00 */
[-C--:B------:R-:W-:Y:S01]  /*11740*/  FFMA R51, -R188, R216.reuse, R51 ;  /* 0x000000d8bc337223 */ /* 0x080fe20000000133 */
[----:B------:R-:W-:Y:S01]  /*11750*/  FFMA R52, R184, R219, R52 ;  /* 0x000000dbb8347223 */ /* 0x000fe20000000034 */
[C---:B------:R-:W-:Y:S02]  /*11760*/  FFMA R50, -R189.reuse, R216, R50 ;  /* 0x000000d8bd327223 */ /* 0x040fe40000000132 */
        /* <DEDUP_REMOVED lines=164> */
[----:B------:R-:W-:Y:S01]  /*121b0*/  FFMA R92, -R210, R165, R92 ;  /* 0x000000a5d25c7223 */ /* 0x000fe2000000015c */
[----:B------:R-:W-:Y:S01]  /*121c0*/  FFMA R93, R209, R167, R93 ;  /* 0x000000a7d15d7223 */ /* 0x000fe2000000005d */
[----:B0-----:R-:W-:Y:S01]  /*121d0*/  FFMA R108, -R198, R133, R108 ;  /* 0x00000085c66c7223 */ /* 0x001fe2000000016c */
[----:B------:R-:W-:Y:S01]  /*121e0*/  MOV R198, R192 ;  /* 0x000000c000c67202 */ /* 0x000fe20000000f00 */
[----:B------:R-:W-:Y:S01]  /*121f0*/  FFMA R109, -R196, R134, R109 ;  /* 0x00000086c46d7223 */ /* 0x000fe2000000016d */
[----:B----4-:R0:W1:Y:S01]  /*12200*/  LDS.128 R192, [R0+0x1df0] ;  /* 0x001df00000c07984 */ /* 0x0100620000000c00 */
[----:B------:R-:W-:Y:S01]  /*12210*/  FFMA R93, R210, R164, R93 ;  /* 0x000000a4d25d7223 */ /* 0x000fe2000000005d */
[----:B------:R-:W-:Y:S01]  /*12220*/  IADD3 R196, P0, PT, R198, UR4, RZ ;  /* 0x00000004c6c47c10 */ /* 0x000fe2000ff1e0ff */
[----:B------:R-:W-:Y:S01]  /*12230*/  FFMA R94, R211, R166, R94 ;  /* 0x000000a6d35e7223 */ /* 0x000fe2000000005e */
[----:B------:R-:W-:Y:S01]  /*12240*/  MOV R133, R2 ;  /* 0x0000000200857202 */ /* 0x000fe20000000f00 */
[----:B------:R-:W-:Y:S01]  /*12250*/  FFMA R93, -R208, R166, R93 ;  /* 0x000000a6d05d7223 */ /* 0x000fe2000000015d */
[----:B------:R-:W-:Y:S02]  /*12260*/  IADD3.X R197, PT, PT, R199, UR5, RZ, P0, !PT ;  /* 0x00000005c7c57c10 */ /* 0x000fe400087fe4ff */
[----:B------:R-:W-:Y:S01]  /*12270*/  CS2R R198, SRZ ;  /* 0x0000000000c67805 */ /* 0x000fe2000001ff00 */
[----:B---3--:R-:W-:Y:S01]  /*12280*/  STS.128 [R244], R144 ;  /* 0x00000090f4007388 */ /* 0x008fe20000000c00 */
[----:B------:R-:W-:Y:S01]  /*12290*/  IADD3 R155, P0, PT, R196, UR6, RZ ;  /* 0x00000006c49b7c10 */ /* 0x000fe2000ff1e0ff */
[----:B------:R-:W3:Y:S01]  /*122a0*/  @!UP2 LDCU UR6, c[0x0][0x39c] ;  /* 0x00007380ff06a7ac */ /* 0x000ee20008000800 */
[----:B------:R-:W-:Y:S01]  /*122b0*/  MOV R224, R196 ;  /* 0x000000c400e07202 */ /* 0x000fe20000000f00 */
[----:B------:R-:W-:Y:S01]  /*122c0*/  FFMA R94, R210, R167, R94 ;  /* 0x000000a7d25e7223 */ /* 0x000fe2000000005e */
[----:B------:R-:W-:Y:S01]  /*122d0*/  IADD3.X R135, PT, PT, R197, UR7, RZ, P0, !PT ;  /* 0x00000007c5877c10 */ /* 0x000fe200087fe4ff */
[----:B------:R-:W-:Y:S01]  /*122e0*/  UMOV UR7, URZ ;  /* 0x000000ff00077c82 */ /* 0x000fe20008000000 */
[----:B------:R-:W-:Y:S01]  /*122f0*/  MOV R225, R197 ;  /* 0x000000c500e17202 */ /* 0x000fe20000000f00 */
[----:B------:R-:W-:Y:S01]  /*12300*/  STL [R1+0x14], R155 ;  /* 0x0000149b01007387 */ /* 0x000fe20000100800 */
[----:B------:R-:W-:Y:S01]  /*12310*/  CS2R R196, SRZ ;  /* 0x0000000000c47805 */ /* 0x000fe2000001ff00 */
[C---:B------:R-:W-:Y:S01]  /*12320*/  FFMA R94, R208.reuse, R165, R94 ;  /* 0x000000a5d05e7223 */ /* 0x040fe2000000005e */
[-C--:B------:R-:W-:Y:S01]  /*12330*/  FFMA R95, R211, R167.reuse, R95 ;  /* 0x000000a7d35f7223 */ /* 0x080fe2000000005f */
[----:B------:R-:W-:Y:S01]  /*12340*/  STL [R1+0x10], R135 ;  /* 0x0000108701007387 */ /* 0x000fe20000100800 */
[-C--:B------:R-:W-:Y:S01]  /*12350*/  FFMA R96, R215, R164.reuse, R96 ;  /* 0x000000a4d7607223 */ /* 0x080fe20000000060 */
[CC--:B------:R-:W-:Y:S01]  /*12360*/  FFMA R94, -R209.reuse, R164.reuse, R94 ;  /* 0x000000a4d15e7223 */ /* 0x0c0fe2000000015e */
[----:B------:R-:W-:Y:S01]  /*12370*/  FFMA R95, -R208, R164, R95 ;  /* 0x000000a4d05f7223 */ /* 0x000fe2000000015f */
[----:B------:R-:W4:Y:S01]  /*12380*/  @P1 LDG.E.LTC128B.128 R196, desc[UR24][R224.64] ;  /* 0x00000018e0c41981 */ /* 0x000f22000c1e1d20 */
[----:B------:R-:W-:Y:S01]  /*12390*/  FFMA R96, R212, R167, R96 ;  /* 0x000000a7d4607223 */ /* 0x000fe20000000060 */
[----:B------:R-:W-:Y:S01]  /*123a0*/  PLOP3.LUT P0, PT, PT, PT, UP0, 0x80, 0x8 ;  /* 0x000000000008781c */ /* 0x000fe20003f0f008 */
[-C--:B------:R-:W-:Y:S01]  /*123b0*/  FFMA R95, -R209, R165.reuse, R95 ;  /* 0x000000a5d15f7223 */ /* 0x080fe2000000015f */
[----:B---3--:R-:W-:Y:S01]  /*123c0*/  UISETP.GE.AND UP4, UPT, UR27, UR6, !UP2 ;  /* 0x000000061b00728c */ /* 0x008fe2000d786270 */
[-C--:B------:R-:W-:Y:S01]  /*123d0*/  FFMA R96, R213, R166.reuse, R96 ;  /* 0x000000a6d5607223 */ /* 0x080fe20000000060 */
[-C--:B------:R-:W-:Y:S01]  /*123e0*/  FFMA R97, R215, R165.reuse, R97 ;  /* 0x000000a5d7617223 */ /* 0x080fe20000000061 */
[----:B------:R-:W-:Y:S01]  /*123f0*/  FFMA R95, -R210, R166, R95 ;  /* 0x000000a6d25f7223 */ /* 0x000fe2000000015f */
[----:B------:R-:W3:Y:S01]  /*12400*/  LDL.LU R183, [R1+0xc] ;  /* 0x00000c0001b77983 */ /* 0x000ee20000300800 */
[C---:B------:R-:W-:Y:S01]  /*12410*/  FFMA R96, -R214.reuse, R165, R96 ;  /* 0x000000a5d6607223 */ /* 0x040fe20000000160 */
[-C--:B------:R-:W-:Y:S01]  /*12420*/  FFMA R97, R213, R167.reuse, R97 ;  /* 0x000000a7d5617223 */ /* 0x080fe20000000061 */
[----:B------:R-:W-:Y:S01]  /*12430*/  @!UP2 UISETP.GE.AND UP3, UPT, UR27, UR6, UPT ;  /* 0x000000061b00a28c */ /* 0x000fe2000bf66270 */
[----:B--2---:R-:W-:Y:S01]  /*12440*/  STS.128 [R244+0x100], R140 ;  /* 0x0001008cf4007388 */ /* 0x004fe20000000c00 */
[----:B------:R-:W-:Y:S01]  /*12450*/  USEL UR6, UR11, URZ, UP4 ;  /* 0x000000ff0b067287 */ /* 0x000fe2000a000000 */
[----:B------:R-:W-:Y:S01]  /*12460*/  FFMA R97, R214, R164, R97 ;  /* 0x000000a4d6617223 */ /* 0x000fe20000000061 */
[-C--:B------:R-:W-:Y:S01]  /*12470*/  FFMA R98, R215, R166.reuse, R98 ;  /* 0x000000a6d7627223 */ /* 0x080fe20000000062 */
[----:B------:R-:W-:Y:S01]  /*12480*/  @P0 IADD3 R2, PT, PT, R2, -0x2080, RZ ;  /* 0xffffdf8002020810 */ /* 0x000fe20007ffe0ff */
[----:B------:R-:W-:Y:S01]  /*12490*/  @!UP2 USEL UR7, UR13, 0x2, !UP3 ;  /* 0x000000020d07a887 */ /* 0x000fe2000d800000 */
[----:B0-----:R-:W-:Y:S01]  /*124a0*/  @P0 IADD3 R0, PT, PT, R0, -0x2080, RZ ;  /* 0xffffdf8000000810 */ /* 0x001fe20007ffe0ff */
[----:B------:R-:W-:Y:S01]  /*124b0*/  FFMA R98, R214, R167, R98 ;  /* 0x000000a7d6627223 */ /* 0x000fe20000000062 */
[----:B-----5:R-:W-:Y:S01]  /*124c0*/  STS.128 [R244+0x200], R220 ;  /* 0x000200dcf4007388 */ /* 0x020fe20000000c00 */
[----:B------:R-:W-:Y:S01]  /*124d0*/  @!P0 IADD3 R2, PT, PT, R133, 0x2080, RZ ;  /* 0x0000208085028810 */ /* 0x000fe20007ffe0ff */
[C---:B------:R-:W-:Y:S01]  /*124e0*/  FFMA R97, -R212.reuse, R166, R97 ;  /* 0x000000a6d4617223 */ /* 0x040fe20000000161 */
[----:B------:R-:W-:Y:S01]  /*124f0*/  FFMA R98, R212, R165, R98 ;  /* 0x000000a5d4627223 */ /* 0x000fe20000000062 */
[C---:B------:R-:W-:Y:S01]  /*12500*/  FFMA R99, R215.reuse, R167, R99 ;  /* 0x000000a7d7637223 */ /* 0x040fe20000000063 */
[----:B-1----:R-:W-:Y:S01]  /*12510*/  FFMA R100, R215, R192, R100 ;  /* 0x000000c0d7647223 */ /* 0x002fe20000000064 */
[----:B------:R-:W-:Y:S01]  /*12520*/  @!P0 IADD3 R0, PT, PT, R132, 0x2080, RZ ;  /* 0x0000208084008810 */ /* 0x000fe20007ffe0ff */
[CC--:B------:R-:W-:Y:S01]  /*12530*/  FFMA R98, -R213.reuse, R164.reuse, R98 ;  /* 0x000000a4d5627223 */ /* 0x0c0fe20000000162 */
[----:B------:R0:W-:Y:S01]  /*12540*/  STS.128 [R244+0x300], R172 ;  /* 0x000300acf4007388 */ /* 0x0001e20000000c00 */
[C---:B------:R-:W-:Y:S01]  /*12550*/  FFMA R100, R212.reuse, R195, R100 ;  /* 0x000000c3d4647223 */ /* 0x040fe20000000064 */
[----:B------:R-:W-:Y:S01]  /*12560*/  FFMA R99, -R212, R164, R99 ;  /* 0x000000a4d4637223 */ /* 0x000fe20000000163 */
[----:B------:R-:W-:Y:S01]  /*12570*/  MOV R180, R244 ;  /* 0x000000f400b47202 */ /* 0x000fe20000000f00 */
[----:B------:R-:W-:Y:S01]  /*12580*/  USHF.L.U32 UR7, UR7, 0x3, URZ ;  /* 0x0000000307077899 */ /* 0x000fe200080006ff */
[----:B------:R-:W-:Y:S01]  /*12590*/  FFMA R100, R213, R194, R100 ;  /* 0x000000c2d5647223 */ /* 0x000fe20000000064 */
[----:B------:R-:W-:Y:S01]  /*125a0*/  FFMA R101, R215, R193, R101 ;  /* 0x000000c1d7657223 */ /* 0x000fe20000000065 */
[C---:B------:R-:W-:Y:S01]  /*125b0*/  FFMA R99, -R213.reuse, R165, R99 ;  /* 0x000000a5d5637223 */ /* 0x040fe20000000163 */
[----:B------:R-:W-:Y:S01]  /*125c0*/  STS.128 [R245], R176 ;  /* 0x000000b0f5007388 */ /* 0x000fe20000000c00 */
[C---:B------:R-:W-:Y:S01]  /*125d0*/  FFMA R100, -R214.reuse, R193, R100 ;  /* 0x000000c1d6647223 */ /* 0x040fe20000000164 */
[-C--:B------:R-:W-:Y:S01]  /*125e0*/  FFMA R101, R213, R195.reuse, R101 ;  /* 0x000000c3d5657223 */ /* 0x080fe20000000065 */
[C---:B------:R-:W-:Y:S01]  /*125f0*/  FFMA R99, -R214.reuse, R166, R99 ;  /* 0x000000a6d6637223 */ /* 0x040fe20000000163 */
[----:B------:R-:W-:Y:S01]  /*12600*/  ISETP.GE.U32.AND P1, PT, R247, UR14, PT ;  /* 0x0000000ef7007c0c */ /* 0x000fe2000bf26070 */
[----:B------:R-:W-:Y:S01]  /*12610*/  UISETP.GT.U32.AND UP0, UPT, UR20, 0x1, UPT ;  /* 0x000000011400788c */ /* 0x000fe2000bf04070 */
[----:B------:R-:W-:Y:S01]  /*12620*/  FFMA R101, R214, R192, R101 ;  /* 0x000000c0d6657223 */ /* 0x000fe20000000065 */
[CC--:B------:R-:W-:Y:S01]  /*12630*/  FFMA R102, R215.reuse, R194.reuse, R102 ;  /* 0x000000c2d7667223 */ /* 0x0c0fe20000000066 */
[----:B------:R-:W-:Y:S01]  /*12640*/  STS.128 [R245+0x100], R136 ;  /* 0x00010088f5007388 */ /* 0x000fe20000000c00 */
[----:B------:R-:W1:Y:S01]  /*12650*/  LDCU.64 UR28, c[0x0][UR7+0x400] ;  /* 0x00008000071c77ac */ /* 0x000e620008000a00 */
[----:B------:R-:W-:Y:S01]  /*12660*/  FFMA R101, -R212, R194, R101 ;  /* 0x000000c2d4657223 */ /* 0x000fe20000000165 */
[----:B------:R-:W-:Y:S01]  /*12670*/  FFMA R102, R214, R195, R102 ;  /* 0x000000c3d6667223 */ /* 0x000fe20000000066 */
[----:B------:R-:W-:Y:S01]  /*12680*/  SEL R246, R246, RZ, !P1 ;  /* 0x000000fff6f67207 */ /* 0x000fe20004800000 */
[----:B------:R-:W-:Y:S02]  /*12690*/  @!UP2 USEL UR19, UR27, URZ, !UP3 ;  /* 0x000000ff1b13a287 */ /* 0x000fe4000d800000 */
[C---:B------:R-:W-:Y:S01]  /*126a0*/  FFMA R102, R212.reuse, R193, R102 ;  /* 0x000000c1d4667223 */ /* 0x040fe20000000066 */
[----:B------:R-:W-:Y:S01]  /*126b0*/  STS.128 [R245+0x200], R160 ;  /* 0x000200a0f5007388 */ /* 0x000fe20000000c00 */
[-C--:B------:R-:W-:Y:S01]  /*126c0*/  FFMA R103, R215, R195.reuse, R103 ;  /* 0x000000c3d7677223 */ /* 0x080fe20000000067 */
[-C--:B------:R-:W-:Y:S01]  /*126d0*/  FFMA R104, R211, R192.reuse, R104 ;  /* 0x000000c0d3687223 */ /* 0x080fe20000000068 */
[CC--:B------:R-:W-:Y:S02]  /*126e0*/  FFMA R102, -R213.reuse, R192.reuse, R102 ;  /* 0x000000c0d5667223 */ /* 0x0c0fe40000000166 */
[----:B------:R-:W-:Y:S01]  /*126f0*/  FFMA R103, -R212, R192, R103 ;  /* 0x000000c0d4677223 */ /* 0x000fe20000000167 */
[----:B------:R-:W-:Y:S01]  /*12700*/  FFMA R104, R208, R195, R104 ;  /* 0x000000c3d0687223 */ /* 0x000fe20000000068 */
[----:B0-----:R-:W-:Y:S02]  /*12710*/  @P0 IADD3 R244, PT, PT, R244, 0x2080, RZ ;  /* 0x00002080f4f40810 */ /* 0x001fe40007ffe0ff */
[-C--:B------:R-:W-:Y:S01]  /*12720*/  FFMA R103, -R213, R193.reuse, R103 ;  /* 0x000000c1d5677223 */ /* 0x080fe20000000167 */
[-C--:B------:R-:W-:Y:S01]  /*12730*/  FFMA R104, R209, R194.reuse, R104 ;  /* 0x000000c2d1687223 */ /* 0x080fe20000000068 */
[----:B------:R-:W-:Y:S01]  /*12740*/  FFMA R105, R211, R193, R105 ;  /* 0x000000c1d3697223 */ /* 0x000fe20000000069 */
[----:B------:R-:W-:Y:S01]  /*12750*/  @!P0 IADD3 R244, PT, PT, R180, -0x2080, RZ ;  /* 0xffffdf80b4f48810 */ /* 0x000fe20007ffe0ff */
[----:B------:R-:W-:Y:S01]  /*12760*/  FFMA R103, -R214, R194, R103 ;  /* 0x000000c2d6677223 */ /* 0x000fe20000000167 */
[----:B------:R-:W-:Y:S01]  /*12770*/  MOV R180, R245 ;  /* 0x000000f500b47202 */ /* 0x000fe20000000f00 */
[----:B------:R-:W-:Y:S01]  /*12780*/  FFMA R105, R209, R195, R105 ;  /* 0x000000c3d1697223 */ /* 0x000fe20000000069 */
[----:B------:R-:W-:Y:S01]  /*12790*/  FFMA R104, -R210, R193, R104 ;  /* 0x000000c1d2687223 */ /* 0x000fe20000000168 */
[----:B-1----:R-:W-:Y:S02]  /*127a0*/  IADD3 R236, P3, PT, R236, UR28, RZ ;  /* 0x0000001cecec7c10 */ /* 0x002fe4000ff7e0ff */
[----:B------:R-:W-:Y:S01]  /*127b0*/  FFMA R105, R210, R192, R105 ;  /* 0x000000c0d2697223 */ /* 0x000fe20000000069 */
[-C--:B------:R-:W-:Y:S01]  /*127c0*/  FFMA R106, R211, R194.reuse, R106 ;  /* 0x000000c2d36a7223 */ /* 0x080fe2000000006a */
[----:B------:R-:W-:Y:S02]  /*127d0*/  IADD3 R238, P2, PT, R238, UR28, RZ ;  /* 0x0000001ceeee7c10 */ /* 0x000fe4000ff5e0ff */
[----:B------:R-:W-:Y:S01]  /*127e0*/  FFMA R105, -R208, R194, R105 ;  /* 0x000000c2d0697223 */ /* 0x000fe20000000169 */
[----:B------:R-:W-:Y:S01]  /*127f0*/  FFMA R106, R210, R195, R106 ;  /* 0x000000c3d26a7223 */ /* 0x000fe2000000006a */
[----:B------:R-:W-:Y:S02]  /*12800*/  IADD3 R240, P1, PT, R240, UR28, RZ ;  /* 0x0000001cf0f07c10 */ /* 0x000fe4000ff3e0ff */
[----:B------:R-:W-:Y:S01]  /*12810*/  IADD3.X R3, PT, PT, R3, UR29, RZ, P3, !PT ;  /* 0x0000001d03037c10 */ /* 0x000fe20009ffe4ff */
[C---:B------:R-:W-:Y:S01]  /*12820*/  FFMA R106, R208.reuse, R193, R106 ;  /* 0x000000c1d06a7223 */ /* 0x040fe2000000006a */
[-C--:B------:R-:W-:Y:S01]  /*12830*/  FFMA R107, R211, R195.reuse, R107 ;  /* 0x000000c3d36b7223 */ /* 0x080fe2000000006b */
[-C--:B------:R-:W-:Y:S01]  /*12840*/  FFMA R108, R207, R192.reuse, R108 ;  /* 0x000000c0cf6c7223 */ /* 0x080fe2000000006c */
[----:B------:R-:W-:Y:S01]  /*12850*/  IADD3.X R239, PT, PT, R239, UR29, RZ, P2, !PT ;  /* 0x0000001defef7c10 */ /* 0x000fe200097fe4ff */
        /* <DEDUP_REMOVED lines=94> */
[----:B------:R-:W-:Y:S03]  /*12e40*/  FFMA R131, R203, R195, R131 ;  /* 0x000000c3cb837223 */ /* 0x000fe60000000083 */
[CC--:B------:R-:W-:Y:S01]  /*12e50*/  FFMA R130, -R201.reuse, R192.reuse, R130 ;  /* 0x000000c0c9827223 */ /* 0x0c0fe20000000182 */
[----:B------:R-:W-:Y:S04]  /*12e60*/  FFMA R131, -R200, R192, R131 ;  /* 0x000000c0c8837223 */ /* 0x000fe80000000183 */
[----:B------:R-:W-:Y:S04]  /*12e70*/  FFMA R131, -R201, R193, R131 ;  /* 0x000000c1c9837223 */ /* 0x000fe80000000183 */
[----:B------:R-:W-:Y:S01]  /*12e80*/  FFMA R131, -R202, R194, R131 ;  /* 0x000000c2ca837223 */ /* 0x000fe20000000183 */
[----:B----4-:R0:W-:Y:S01]  /*12e90*/  STS.128 [R245+0x300], R196 ;  /* 0x000300c4f5007388 */ /* 0x0101e20000000c00 */
[----:B------:R-:W-:Y:S01]  /*12ea0*/  BAR.SYNC.DEFER_BLOCKING 0x0 ;  /* 0x0000000000007b1d */ /* 0x000fe20000010000 */
[----:B---3--:R-:W-:Y:S04]  /*12eb0*/  IADD3 R183, PT, PT, R183, UR6, RZ ;  /* 0x00000006b7b77c10 */ /* 0x008fe8000fffe0ff */
[----:B------:R-:W-:Y:S02]  /*12ec0*/  ISETP.GE.U32.AND P4, PT, R183, UR10, PT ;  /* 0x0000000ab7007c0c */ /* 0x000fe4000bf86070 */
[----:B------:R1:W-:Y:S02]  /*12ed0*/  STL [R1+0xc], R183 ;  /* 0x00000cb701007387 */ /* 0x0003e40000100800 */
[----:B------:R-:W-:Y:S02]  /*12ee0*/  SEL R235, R235, RZ, !P4 ;  /* 0x000000ffebeb7207 */ /* 0x000fe40006000000 */
[----:B------:R-:W-:Y:S02]  /*12ef0*/  SEL R231, R231, RZ, !P4 ;  /* 0x000000ffe7e77207 */ /* 0x000fe40006000000 */
[----:B------:R-:W-:Y:S01]  /*12f00*/  SEL R227, R227, RZ, !P4 ;  /* 0x000000ffe3e37207 */ /* 0x000fe20006000000 */
[----:B------:R1:W-:Y:S01]  /*12f10*/  STL [R1+0x8], R235 ;  /* 0x000008eb01007387 */ /* 0x0003e20000100800 */
[----:B------:R-:W-:Y:S02]  /*12f20*/  SEL R252, R252, RZ, !P4 ;  /* 0x000000fffcfc7207 */ /* 0x000fe40006000000 */
[----:B------:R-:W-:Y:S01]  /*12f30*/  SEL R251, R251, RZ, !P4 ;  /* 0x000000fffbfb7207 */ /* 0x000fe20006000000 */
[----:B------:R1:W-:Y:S01]  /*12f40*/  STL [R1+0x4], R231 ;  /* 0x000004e701007387 */ /* 0x0003e20000100800 */
[----:B------:R-:W-:Y:S02]  /*12f50*/  SEL R250, R250, RZ, !P4 ;  /* 0x000000fffafa7207 */ /* 0x000fe40006000000 */
[----:B------:R-:W-:Y:S01]  /*12f60*/  SEL R249, R249, RZ, !P4 ;  /* 0x000000fff9f97207 */ /* 0x000fe20006000000 */
[----:B------:R1:W-:Y:S01]  /*12f70*/  STL [R1], R227 ;  /* 0x000000e301007387 */ /* 0x0003e20000100800 */
[----:B0-----:R-:W-:Y:S02]  /*12f80*/  @P0 IADD3 R245, PT, PT, R245, 0x2080, RZ ;  /* 0x00002080f5f50810 */ /* 0x001fe40007ffe0ff */
[----:B------:R-:W-:Y:S01]  /*12f90*/  @!P0 IADD3 R245, PT, PT, R180, -0x2080, RZ ;  /* 0xffffdf80b4f58810 */ /* 0x000fe20007ffe0ff */
[----:B------:R1:W2:Y:S01]  /*12fa0*/  LDS.128 R144, [R0] ;  /* 0x0000000000907984 */ /* 0x0002a20000000c00 */
[----:B------:R-:W-:Y:S02]  /*12fb0*/  IADD3 R242, P0, PT, R242, UR28, RZ ;  /* 0x0000001cf2f27c10 */ /* 0x000fe4000ff1e0ff */
[----:B------:R-:W-:Y:S05]  /*12fc0*/  SEL R248, R248, RZ, !P4 ;  /* 0x000000fff8f87207 */ /* 0x000fea0006000000 */
[----:B------:R1:W3:Y:S08]  /*12fd0*/  LDS.128 R140, [R0+0x80] ;  /* 0x00008000008c7984 */ /* 0x0002f00000000c00 */
[----:B------:R1:W4:Y:S08]  /*12fe0*/  LDS.128 R136, [R0+0x100] ;  /* 0x0001000000887984 */ /* 0x0003300000000c00 */
[----:B------:R1:W0:Y:S08]  /*12ff0*/  LDS.128 R148, [R2+0x1c0] ;  /* 0x0001c00002947984 */ /* 0x0002300000000c00 */
[----:B------:R1:W0:Y:S08]  /*13000*/  LDS.128 R152, [R2+0x180] ;  /* 0x0001800002987984 */ /* 0x0002300000000c00 */
[----:B------:R1:W0:Y:S08]  /*13010*/  LDS.128 R156, [R2+0x140] ;  /* 0x00014000029c7984 */ /* 0x0002300000000c00 */
[----:B------:R1:W0:Y:S08]  /*13020*/  LDS.128 R160, [R2+0x100] ;  /* 0x0001000002a07984 */ /* 0x0002300000000c00 */
[----:B------:R1:W0:Y:S08]  /*13030*/  LDS.128 R164, [R2+0xc0] ;  /* 0x0000c00002a47984 */ /* 0x0002300000000c00 */
[----:B------:R1:W0:Y:S08]  /*13040*/  LDS.128 R168, [R2+0x80] ;  /* 0x0000800002a87984 */ /* 0x0002300000000c00 */
[----:B------:R1:W0:Y:S08]  /*13050*/  LDS.128 R172, [R2+0x40] ;  /* 0x0000400002ac7984 */ /* 0x0002300000000c00 */
[----:B------:R1:W0:Y:S08]  /*13060*/  LDS.128 R176, [R2] ;  /* 0x0000000002b07984 */ /* 0x0002300000000c00 */
[----:B------:R1:W0:Y:S01]  /*13070*/  LDS.128 R132, [R0+0x180] ;  /* 0x0001800000847984 */ /* 0x0002220000000c00 */
[----:B------:R-:W-:Y:S01]  /*13080*/  IADD3.X R241, PT, PT, R241, UR29, RZ, P1, !PT ;  /* 0x0000001df1f17c10 */ /* 0x000fe20008ffe4ff */
[----:B------:R-:W-:Y:S01]  /*13090*/  UMOV UR20, UR23 ;  /* 0x0000001700147c82 */ /* 0x000fe20008000000 */
[----:B------:R-:W-:Y:S01]  /*130a0*/  IADD3.X R243, PT, PT, R243, UR29, RZ, P0, !PT ;  /* 0x0000001df3f37c10 */ /* 0x000fe200087fe4ff */
[----:B------:R-:W-:Y:S01]  /*130b0*/  @!UP2 UMOV UR18, URZ ;  /* 0x000000ff0012ac82 */ /* 0x000fe20008000000 */
[----:B--234-:R-:W-:Y:S05]  /*130c0*/  BRA.U UP0, `(.L_x_5) ;  /* 0xfffffef100187547 */ /* 0x01cfea000b83ffff */
.L_x_4:
[----:B------:R-:W2:Y:S02]  /*130d0*/  LDCU.64 UR4, c[0x0][0x538] ;  /* 0x0000a700ff0477ac */ /* 0x000ea40008000a00 */
[----:B--2---:R-:W-:-:S04]  /*130e0*/  UISETP.NE.U32.AND UP0, UPT, UR4, URZ, UPT ;  /* 0x000000ff0400728c */ /* 0x004fc8000bf05070 */
[----:B------:R-:W-:-:S09]  /*130f0*/  UISETP.NE.AND.EX UP0, UPT, UR5, URZ, UPT, UP0 ;  /* 0x000000ff0500728c */ /* 0x000fd2000bf05300 */
[----:B------:R-:W-:Y:S05]  /*13100*/  BRA.U !UP0, `(.L_x_6) ;  /* 0x0000000108287547 */ /* 0x000fea000b800000 */
[----:B-1----:R-:W1:Y:S02]  /*13110*/  LDC.64 R2, c[0x0][0x538] ;  /* 0x00014e00ff027b82 */ /* 0x002e640000000a00 */
[----:B-1----:R-:W2:Y:S02]  /*13120*/  LDG.E.64 R2, desc[UR24][R2.64] ;  /* 0x0000001802027981 */ /* 0x002ea4000c1e1b00 */
[----:B--2---:R-:W-:-:S04]  /*13130*/  ISETP.NE.U32.AND P0, PT, R2, RZ, PT ;  /* 0x000000ff0200720c */ /* 0x004fc80003f05070 */
[----:B------:R-:W-:-:S13]  /*13140*/  ISETP.NE.AND.EX P0, PT, R3, RZ, PT, P0 ;  /* 0x000000ff0300720c */ /* 0x000fda0003f05300 */
[----:B------:R-:W-:Y:S05]  /*13150*/  @!P0 BRA `(.L_x_6) ;  /* 0x0000000000148947 */ /* 0x000fea0003800000 */
[----:B0-----:R0:W5:Y:S04]  /*13160*/  LD.E R159, desc[UR24][R2.64] ;  /* 0x00000018029f7980 */ /* 0x001168000c101900 */
[----:B------:R0:W5:Y:S04]  /*13170*/  LD.E R158, desc[UR24][R2.64+0x4] ;  /* 0x00000418029e7980 */ /* 0x000168000c101900 */
[----:B------:R0:W5:Y:S04]  /*13180*/  LD.E R157, desc[UR24][R2.64+0x8] ;  /* 0x00000818029d7980 */ /* 0x000168000c101900 */
[----:B------:R0:W5:Y:S01]  /*13190*/  LD.E R156, desc[UR24][R2.64+0xc] ;  /* 0x00000c18029c7980 */ /* 0x000162000c101900 */
[----:B------:R-:W-:Y:S05]  /*131a0*/  BRA `(.L_x_7) ;  /* 0x0000000000387947 */ /* 0x000fea0003800000 */
.L_x_6:
[----:B------:R-:W2:Y:S02]  /*131b0*/  LDCU.64 UR4, c[0x0][0x528] ;  /* 0x0000a500ff0477ac */ /* 0x000ea40008000a00 */
[----:B--2---:R-:W-:-:S04]  /*131c0*/  UISETP.NE.U32.AND UP0, UPT, UR4, URZ, UPT ;  /* 0x000000ff0400728c */ /* 0x004fc8000bf05070 */
[----:B------:R-:W-:-:S09]  /*131d0*/  UISETP.NE.AND.EX UP0, UPT, UR5, URZ, UPT, UP0 ;  /* 0x000000ff0500728c */ /* 0x000fd2000bf05300 */
[----:B------:R-:W-:Y:S05]  /*131e0*/  BRA.U !UP0, `(.L_x_8) ;  /* 0x0000000108187547 */ /* 0x000fea000b800000 */
[----:B-1----:R-:W0:Y:S02]  /*131f0*/  LDC.64 R2, c[0x0][0x528] ;  /* 0x00014a00ff027b82 */ /* 0x002e240000000a00 */
[----:B0-----:R1:W5:Y:S04]  /*13200*/  LDG.E R159, desc[UR24][R2.64] ;  /* 0x00000018029f7981 */ /* 0x001368000c1e1900 */
[----:B------:R1:W5:Y:S04]  /*13210*/  LDG.E R158, desc[UR24][R2.64+0x4] ;  /* 0x00000418029e7981 */ /* 0x000368000c1e1900 */
[----:B------:R1:W5:Y:S04]  /*13220*/  LDG.E R157, desc[UR24][R2.64+0x8] ;  /* 0x00000818029d7981 */ /* 0x000368000c1e1900 */
[----:B------:R1:W5:Y:S01]  /*13230*/  LDG.E R156, desc[UR24][R2.64+0xc] ;  /* 0x00000c18029c7981 */ /* 0x000362000c1e1900 */
[----:B------:R-:W-:Y:S05]  /*13240*/  BRA `(.L_x_7) ;  /* 0x0000000000107947 */ /* 0x000fea0003800000 */
.L_x_8:
[----:B0-----:R-:W2:Y:S08]  /*13250*/  LDC R159, c[0x0][0x508] ;  /* 0x00014200ff9f7b82 */ /* 0x001eb00000000800 */
[----:B------:R-:W3:Y:S08]  /*13260*/  LDC R158, c[0x0][0x50c] ;  /* 0x00014300ff9e7b82 */ /* 0x000ef00000000800 */
[----:B------:R-:W4:Y:S08]  /*13270*/  LDC R157, c[0x0][0x510] ;  /* 0x00014400ff9d7b82 */ /* 0x000f300000000800 */
[----:B------:R-:W0:Y:S02]  /*13280*/  LDC R156, c[0x0][0x514] ;  /* 0x00014500ff9c7b82 */ /* 0x000e240000000800 */
.L_x_7:
[----:B------:R-:W1:Y:S02]  /*13290*/  LDCU.64 UR4, c[0x0][0x540] ;  /* 0x0000a800ff0477ac */ /* 0x000e640008000a00 */
[----:B-1----:R-:W-:-:S04]  /*132a0*/  UISETP.NE.U32.AND UP0, UPT, UR4, URZ, UPT ;  /* 0x000000ff0400728c */ /* 0x002fc8000bf05070 */
[----:B------:R-:W-:-:S09]  /*132b0*/  UISETP.NE.AND.EX UP0, UPT, UR5, URZ, UPT, UP0 ;  /* 0x000000ff0500728c */ /* 0x000fd2000bf05300 */
[----:B------:R-:W-:Y:S05]  /*132c0*/  BRA.U !UP0, `(.L_x_9) ;  /* 0x0000000108287547 */ /* 0x000fea000b800000 */
[----:B0-----:R-:W0:Y:S02]  /*132d0*/  LDC.64 R2, c[0x0][0x540] ;  /* 0x00015000ff027b82 */ /* 0x001e240000000a00 */
[----:B0-----:R-:W2:Y:S02]  /*132e0*/  LDG.E.64 R2, desc[UR24][R2.64] ;  /* 0x0000001802027981 */ /* 0x001ea4000c1e1b00 */
[----:B--2---:R-:W-:-:S04]  /*132f0*/  ISETP.NE.U32.AND P0, PT, R2, RZ, PT ;  /* 0x000000ff0200720c */ /* 0x004fc80003f05070 */
[----:B------:R-:W-:-:S13]  /*13300*/  ISETP.NE.AND.EX P0, PT, R3, RZ, PT, P0 ;  /* 0x000000ff0300720c */ /* 0x000fda0003f05300 */
[----:B------:R-:W-:Y:S05]  /*13310*/  @!P0 BRA `(.L_x_9) ;  /* 0x0000000000148947 */ /* 0x000fea0003800000 */
[----:B------:R0:W5:Y:S04]  /*13320*/  LD.E R165, desc[UR24][R2.64] ;  /* 0x0000001802a57980 */ /* 0x000168000c101900 */
[----:B------:R0:W5:Y:S04]  /*13330*/  LD.E R164, desc[UR24][R2.64+0x4] ;  /* 0x0000041802a47980 */ /* 0x000168000c101900 */
[----:B------:R0:W5:Y:S04]  /*13340*/  LD.E R163, desc[UR24][R2.64+0x8] ;  /* 0x0000081802a37980 */ /* 0x000168000c101900 */
[----:B------:R0:W5:Y:S01]  /*13350*/  LD.E R162, desc[UR24][R2.64+0xc] ;  /* 0x00000c1802a27980 */ /* 0x000162000c101900 */
[----:B------:R-:W-:Y:S05]  /*13360*/  BRA `(.L_x_10) ;  /* 0x0000000000387947 */ /* 0x000fea0003800000 */
.L_x_9:
[----:B------:R-:W1:Y:S02]  /*13370*/  LDCU.64 UR4, c[0x0][0x530] ;  /* 0x0000a600ff0477ac */ /* 0x000e640008000a00 */
[----:B-1----:R-:W-:-:S04]  /*13380*/  UISETP.NE.U32.AND UP0, UPT, UR4, URZ, UPT ;  /* 0x000000ff0400728c */ /* 0x002fc8000bf05070 */
[----:B------:R-:W-:-:S09]  /*13390*/  UISETP.NE.AND.EX UP0, UPT, UR5, URZ, UPT, UP0 ;  /* 0x000000ff0500728c */ /* 0x000fd2000bf05300 */
[----:B------:R-:W-:Y:S05]  /*133a0*/  BRA.U !UP0, `(.L_x_11) ;  /* 0x0000000108187547 */ /* 0x000fea000b800000 */
[----:B0-----:R-:W0:Y:S02]  /*133b0*/  LDC.64 R2, c[0x0][0x530] ;  /* 0x00014c00ff027b82 */ /* 0x001e240000000a00 */
[----:B0-----:R1:W5:Y:S04]  /*133c0*/  LDG.E R165, desc[UR24][R2.64] ;  /* 0x0000001802a57981 */ /* 0x001368000c1e1900 */
[----:B------:R1:W5:Y:S04]  /*133d0*/  LDG.E R164, desc[UR24][R2.64+0x4] ;  /* 0x0000041802a47981 */ /* 0x000368000c1e1900 */
[----:B------:R1:W5:Y:S04]  /*133e0*/  LDG.E R163, desc[UR24][R2.64+0x8] ;  /* 0x0000081802a37981 */ /* 0x000368000c1e1900 */
[----:B------:R1:W5:Y:S01]  /*133f0*/  LDG.E R162, desc[UR24][R2.64+0xc] ;  /* 0x00000c1802a27981 */ /* 0x000362000c1e1900 */
[----:B------:R-:W-:Y:S05]  /*13400*/  BRA `(.L_x_10) ;  /* 0x0000000000107947 */ /* 0x000fea0003800000 */
.L_x_11:
[----:B------:R-:W1:Y:S08]  /*13410*/  LDC R165, c[0x0][0x518] ;  /* 0x00014600ffa57b82 */ /* 0x000e700000000800 */
[----:B------:R-:W0:Y:S08]  /*13420*/  LDC R164, c[0x0][0x51c] ;  /* 0x00014700ffa47b82 */ /* 0x000e300000000800 */
[----:B------:R-:W0:Y:S08]  /*13430*/  LDC R163, c[0x0][0x520] ;  /* 0x00014800ffa37b82 */ /* 0x000e300000000800 */
[----:B------:R-:W0:Y:S02]  /*13440*/  LDC R162, c[0x0][0x524] ;  /* 0x00014900ffa27b82 */ /* 0x000e240000000800 */
.L_x_10:
[----:B01----:R-:W0:Y:S01]  /*13450*/  S2R R2, SR_TID.X ;  /* 0x0000000000027919 */ /* 0x003e220000002100 */
[----:B------:R-:W1:Y:S01]  /*13460*/  LDC R132, c[0x0][0x3e0] ;  /* 0x0000f800ff847b82 */ /* 0x000e620000000800 */
[----:B------:R-:W-:Y:S01]  /*13470*/  IMAD.MOV.U32 R3, RZ, RZ, -0x1 ;  /* 0xffffffffff037424 */ /* 0x000fe200078e00ff */
[----:B------:R-:W2:Y:S01]  /*13480*/  LDCU UR13, c[0x0][0x3c8] ;  /* 0x00007900ff0d77ac */ /* 0x000ea20008000800 */
[----:B------:R-:W3:Y:S01]  /*13490*/  S2R R133, SR_CTAID.Y ;  /* 0x0000000000857919 */ /* 0x000ee20000002600 */
[----:B------:R-:W-:Y:S01]  /*134a0*/  IMAD.U32 R152, RZ, RZ, UR15 ;  /* 0x0000000fff987e24 */ /* 0x000fe2000f8e00ff */
[----:B------:R-:W4:Y:S01]  /*134b0*/  LDCU UR12, c[0x0][0x398] ;  /* 0x00007300ff0c77ac */ /* 0x000f220008000800 */
[----:B------:R-:W2:Y:S02]  /*134c0*/  S2R R137, SR_CTAID.X ;  /* 0x0000000000897919 */ /* 0x000ea40000002500 */
[----:B------:R-:W4:Y:S01]  /*134d0*/  LDC.64 R160, c[0x0][0x548] ;  /* 0x00015200ffa07b82 */ /* 0x000f220000000a00 */
[----:B------:R-:W-:Y:S01]  /*134e0*/  ULEA UR21, UR22, UR21, 0x2 ;  /* 0x0000001516157291 */ /* 0x000fe2000f8e10ff */
[----:B------:R-:W4:Y:S01]  /*134f0*/  LDCU.64 UR10, c[0x0][0x4c0] ;  /* 0x00009800ff0a77ac */ /* 0x000f220008000a00 */
[----:B------:R-:W4:Y:S05]  /*13500*/  LDCU.64 UR6, c[0x0][0x478] ;  /* 0x00008f00ff0677ac */ /* 0x000f2a0008000a00 */
[----:B------:R-:W2:Y:S01]  /*13510*/  LDC R167, c[0x0][0x498] ;  /* 0x00012600ffa77b82 */ /* 0x000ea20000000800 */
[----:B------:R-:W4:Y:S01]  /*13520*/  LDCU.64 UR4, c[0x0][0x500] ;  /* 0x0000a000ff0477ac */ /* 0x000f220008000a00 */
[----:B-1----:R-:W-:Y:S01]  /*13530*/  SHF.L.U32 R0, R3, R132, RZ ;  /* 0x0000008403007219 */ /* 0x002fe200000006ff */
[----:B------:R-:W1:Y:S05]  /*13540*/  LDCU.64 UR8, c[0x0][0x4b8] ;  /* 0x00009700ff0877ac */ /* 0x000e6a0008000a00 */
[----:B------:R-:W1:Y:S01]  /*13550*/  LDC R166, c[0x0][0x49c] ;  /* 0x00012700ffa67b82 */ /* 0x000e620000000800 */
[----:B0-----:R-:W-:-:S02]  /*13560*/  LOP3.LUT R3, R2, 0x7, RZ, 0xc0, !PT ;  /* 0x0000000702037812 */ /* 0x001fc400078ec0ff */
[----:B------:R-:W-:-:S05]  /*13570*/  SHF.R.U32.HI R138, RZ, 0x5, R2 ;  /* 0x00000005ff8a7819 */ /* 0x000fca0000011602 */
[----:B------:R-:W0:Y:S01]  /*13580*/  LDC R174, c[0x0][0x4a0] ;  /* 0x00012800ffae7b82 */ /* 0x000e220000000800 */
[----:B---3--:R-:W-:Y:S01]  /*13590*/  SHF.L.U32 R133, R133, R132, RZ ;  /* 0x0000008485857219 */ /* 0x008fe200000006ff */
[----:B------:R-:W-:Y:S01]  /*135a0*/  IMAD R152, R152, 0x20, R3 ;  /* 0x0000002098987824 */ /* 0x000fe200078e0203 */
[C---:B------:R-:W-:Y:S01]  /*135b0*/  LOP3.LUT R134, R2.reuse, 0x1f, RZ, 0xc0, !PT ;  /* 0x0000001f02867812 */ /* 0x040fe200078ec0ff */
[----:B------:R-:W-:Y:S01]  /*135c0*/  IMAD.SHL.U32 R3, R2, 0x10, RZ ;  /* 0x0000001002037824 */ /* 0x000fe200078e00ff */
[----:B--2---:R-:W-:Y:S02]  /*135d0*/  LOP3.LUT R0, R137, R0, RZ, 0x30, !PT ;  /* 0x0000000089007212 */ /* 0x004fe400078e30ff */
[----:B------:R-:W-:Y:S01]  /*135e0*/  SHF.R.U32.HI R139, RZ, 0x4, R2 ;  /* 0x00000004ff8b7819 */ /* 0x000fe20000011602 */
[----:B------:R-:W2:Y:S01]  /*135f0*/  LDC R175, c[0x0][0x4a4] ;  /* 0x00012900ffaf7b82 */ /* 0x000ea20000000800 */
[----:B------:R-:W-:Y:S01]  /*13600*/  LOP3.LUT R138, R138, 0x1, RZ, 0xc0, !PT ;  /* 0x000000018a8a7812 */ /* 0x000fe200078ec0ff */
[----:B------:R-:W-:Y:S01]  /*13610*/  IMAD.IADD R133, R133, 0x1, R0 ;  /* 0x0000000185857824 */ /* 0x000fe200078e0200 */
[----:B------:R-:W-:-:S02]  /*13620*/  SHF.R.U32.HI R155, RZ, 0x1, R2 ;  /* 0x00000001ff9b7819 */ /* 0x000fc40000011602 */
[----:B------:R-:W-:Y:S02]  /*13630*/  LOP3.LUT R3, R3, 0x1f0, RZ, 0xc0, !PT ;  /* 0x000001f003037812 */ /* 0x000fe400078ec0ff */
[----:B------:R-:W-:Y:S01]  /*13640*/  LEA.HI R135, R134, UR21, RZ, 0x1d ;  /* 0x0000001586877c11 */ /* 0x000fe2000f8fe8ff */
[----:B------:R-:W3:Y:S01]  /*13650*/  LDC R0, c[0x0][0x3d0] ;  /* 0x0000f400ff007b82 */ /* 0x000ee20000000800 */
[C---:B------:R-:W-:Y:S01]  /*13660*/  LOP3.LUT R136, R138.reuse, 0x3c, R139, 0xf8, !PT ;  /* 0x0000003c8a887812 */ /* 0x040fe200078ef88b */
[----:B------:R-:W-:Y:S01]  /*13670*/  IMAD R134, R133, 0x40, R134 ;  /* 0x0000004085867824 */ /* 0x000fe200078e0286 */
[----:B------:R-:W-:Y:S01]  /*13680*/  LOP3.LUT R155, R138, 0x1e0, R155, 0xf8, !PT ;  /* 0x000001e08a9b7812 */ /* 0x000fe200078ef89b */
[----:B------:R-:W-:Y:S01]  /*13690*/  IMAD R152, R135, 0x45, R152 ;  /* 0x0000004587987824 */ /* 0x000fe200078e0298 */
[----:B------:R-:W-:Y:S01]  /*136a0*/  SHF.R.U32.HI R132, RZ, R132, R137 ;  /* 0x00000084ff847219 */ /* 0x000fe20000011689 */
[----:B------:R-:W-:Y:S01]  /*136b0*/  IMAD R3, R136, 0x450, R3 ;  /* 0x0000045088037824 */ /* 0x000fe200078e0203 */
[C---:B----4-:R-:W-:Y:S01]  /*136c0*/  ISETP.GE.AND P2, PT, R134.reuse, UR12, PT ;  /* 0x0000000c86007c0c */ /* 0x050fe2000bf46270 */
[----:B------:R-:W-:Y:S01]  /*136d0*/  IMAD.WIDE R136, R134, 0x10, RZ ;  /* 0x0000001086887825 */ /* 0x000fe200078e02ff */
[----:B------:R-:W-:-:S02]  /*136e0*/  ISETP.NE.U32.AND P0, PT, RZ, UR4, PT ;  /* 0x00000004ff007c0c */ /* 0x000fc4000bf05070 */
[----:B-1----:R-:W-:Y:S01]  /*136f0*/  ISETP.NE.U32.AND P4, PT, RZ, UR8, PT ;  /* 0x00000008ff007c0c */ /* 0x002fe2000bf85070 */
[----:B------:R-:W-:Y:S01]  /*13700*/  IMAD R155, R132, 0x40, R155 ;  /* 0x00000040849b7824 */ /* 0x000fe200078e029b */
[----:B------:R-:W-:Y:S01]  /*13710*/  ISETP.NE.AND.EX P0, PT, RZ, UR5, PT, P0 ;  /* 0x00000005ff007c0c */ /* 0x000fe2000bf05300 */
[----:B------:R-:W-:Y:S01]  /*13720*/  IMAD R133, R133, UR13, R132 ;  /* 0x0000000d85857c24 */ /* 0x000fe2000f8e0284 */
[----:B------:R-:W1:Y:S01]  /*13730*/  S2UR UR13, SR_CgaCtaId ;  /* 0x00000000000d79c3 */ /* 0x000e620000008800 */
[----:B------:R-:W-:Y:S01]  /*13740*/  VIADD R132, R134, 0x20 ;  /* 0x0000002086847836 */ /* 0x000fe20000000000 */
[----:B------:R-:W-:Y:S01]  /*13750*/  SEL R135, RZ, 0x1, P2 ;  /* 0x00000001ff877807 */ /* 0x000fe20001000000 */
[C-C-:B------:R-:W-:Y:S01]  /*13760*/  IMAD.WIDE.U32 R168, R155.reuse, UR10, R136.reuse ;  /* 0x0000000a9ba87c25 */ /* 0x140fe2000f8e0088 */
[----:B------:R-:W-:Y:S02]  /*13770*/  ISETP.NE.AND.EX P4, PT, RZ, UR9, PT, P4 ;  /* 0x00000009ff007c0c */ /* 0x000fe4000bf85340 */
[----:B------:R-:W-:Y:S01]  /*13780*/  ISETP.GE.AND P1, PT, R132, UR12, PT ;  /* 0x0000000c84007c0c */ /* 0x000fe2000bf26270 */
[C---:B------:R-:W-:Y:S01]  /*13790*/  IMAD.WIDE.U32 R136, R155.reuse, UR6, R136 ;  /* 0x000000069b887c25 */ /* 0x040fe2000f8e0088 */
[----:B------:R-:W4:Y:S01]  /*137a0*/  LDC R134, c[0x0][0x550] ;  /* 0x00015400ff867b82 */ /* 0x000f220000000800 */
[----:B---3--:R-:W-:Y:S01]  /*137b0*/  ISETP.GT.AND P6, PT, R0, 0x1, PT ;  /* 0x000000010000780c */ /* 0x008fe20003fc4270 */
[----:B------:R-:W3:Y:S01]  /*137c0*/  LDCU UR6, c[0x0][0x488] ;  /* 0x00009100ff0677ac */ /* 0x000ee20008000800 */
[----:B------:R-:W0:Y:S01]  /*137d0*/  S2R R0, SR_CTAID.Z ;  /* 0x0000000000007919 */ /* 0x000e220000002700 */
[----:B------:R-:W-:Y:S01]  /*137e0*/  IADD3 R168, P5, PT, R168, UR4, RZ ;  /* 0x00000004a8a87c10 */ /* 0x000fe2000ffbe0ff */
[C---:B------:R-:W-:Y:S01]  /*137f0*/  IMAD R169, R155.reuse, UR11, R169 ;  /* 0x0000000b9ba97c24 */ /* 0x040fe2000f8e02a9 */
[----:B------:R-:W-:Y:S01]  /*13800*/  UMOV UR4, 0x400 ;  /* 0x0000040000047882 */ /* 0x000fe20000000000 */
[----:B------:R-:W-:Y:S01]  /*13810*/  IMAD R173, R155, UR7, R137 ;  /* 0x000000079bad7c24 */ /* 0x000fe2000f8e0289 */
[----:B------:R-:W0:Y:S01]  /*13820*/  LDC R132, c[0x0][0x48c] ;  /* 0x00012300ff847b82 */ /* 0x000e220000000800 */
[----:B------:R-:W-:Y:S01]  /*13830*/  IADD3 R172, P3, PT, R136, UR8, RZ ;  /* 0x0000000888ac7c10 */ /* 0x000fe2000ff7e0ff */
[----:B------:R-:W-:Y:S01]  /*13840*/  IMAD.WIDE R160, R133, 0x4, R160 ;  /* 0x0000000485a07825 */ /* 0x000fe200078e02a0 */
[----:B------:R-:W-:-:S02]  /*13850*/  SEL R154, RZ, 0x1, P1 ;  /* 0x00000001ff9a7807 */ /* 0x000fc40000800000 */
[----:B------:R-:W-:Y:S01]  /*13860*/  IADD3.X R169, PT, PT, R169, UR5, RZ, P5, !PT ;  /* 0x00000005a9a97c10 */ /* 0x000fe2000affe4ff */
[----:B------:R-:W-:Y:S01]  /*13870*/  IMAD.MOV.U32 R137, RZ, RZ, -0x1 ;  /* 0xffffffffff897424 */ /* 0x000fe200078e00ff */
[----:B------:R-:W-:Y:S01]  /*13880*/  IADD3.X R173, PT, PT, R173, UR9, RZ, P3, !PT ;  /* 0x00000009adad7c10 */ /* 0x000fe20009ffe4ff */
[----:B-1----:R-:W-:Y:S01]  /*13890*/  ULEA UR8, UR13, UR4, 0x18 ;  /* 0x000000040d087291 */ /* 0x002fe2000f8ec0ff */
[C---:B------:R-:W-:Y:S02]  /*138a0*/  SEL R153, R135.reuse, RZ, P0 ;  /* 0x000000ff87997207 */ /* 0x040fe40000000000 */
[----:B------:R-:W-:Y:S01]  /*138b0*/  SEL R135, R135, RZ, P4 ;  /* 0x000000ff87877207 */ /* 0x000fe20002000000 */
[----:B---3--:R-:W-:Y:S01]  /*138c0*/  IMAD.U32 R171, RZ, RZ, UR6 ;  /* 0x00000006ffab7e24 */ /* 0x008fe2000f8e00ff */
[----:B------:R-:W-:Y:S02]  /*138d0*/  SEL R133, R154, RZ, P4 ;  /* 0x000000ff9a857207 */ /* 0x000fe40002000000 */
[----:B------:R-:W-:-:S02]  /*138e0*/  LEA R152, R152, UR8, 0x4 ;  /* 0x0000000898987c11 */ /* 0x000fc4000f8e20ff */
[----:B----4-:R-:W-:-:S13]  /*138f0*/  ISETP.EQ.AND P6, PT, R134, 0x1, P6 ;  /* 0x000000018600780c */ /* 0x010fda00037c2270 */
[----:B--2---:R-:W-:Y:S05]  /*13900*/  @!P6 BRA `(.L_x_12) ;  /* 0x000000000024e947 */ /* 0x004fea0003800000 */
[----:B------:R-:W-:Y:S01]  /*13910*/  ISETP.NE.AND P1, PT, R2, RZ, PT ;  /* 0x000000ff0200720c */ /* 0x000fe20003f25270 */
[----:B------:R-:W-:-:S12]  /*13920*/  IMAD.MOV.U32 R137, RZ, RZ, -0x1 ;  /* 0xffffffffff897424 */ /* 0x000fd800078e00ff */
[----:B------:R1:W2:Y:S04]  /*13930*/  @!P1 LDG.E.STRONG.GPU R137, desc[UR24][R160.64] ;  /* 0x00000018a0899981 */ /* 0x0002a8000c1ef900 */
[----:B--2---:R-:W-:Y:S01]  /*13940*/  @!P1 CCTL.IVALL ;  /* 0x00000000ff00998f */ /* 0x004fe20002000000 */
[----:B0-----:R-:W-:-:S04]  /*13950*/  ISETP.NE.AND P1, PT, R0, RZ, PT ;  /* 0x000000ff0000720c */ /* 0x001fc80003f25270 */
[----:B-----5:R-:W-:Y:S02]  /*13960*/  FSEL R162, R162, 1, !P1 ;  /* 0x3f800000a2a27808 */ /* 0x020fe40004800000 */
[----:B------:R-:W-:Y:S02]  /*13970*/  FSEL R163, R163, RZ, !P1 ;  /* 0x000000ffa3a37208 */ /* 0x000fe40004800000 */
[----:B------:R-:W-:Y:S02]  /*13980*/  FSEL R164, R164, RZ, !P1 ;  /* 0x000000ffa4a47208 */ /* 0x000fe40004800000 */
[----:B------:R-:W-:Y:S02]  /*13990*/  FSEL R165, R165, RZ, !P1 ;  /* 0x000000ffa5a57208 */ /* 0x000fe40004800000 */
.L_x_12:
[----:B------:R-:W-:Y:S01]  /*139a0*/  SEL R154, R154, RZ, P0 ;  /* 0x000000ff9a9a7207 */ /* 0x000fe20000000000 */
[----:B------:R-:W-:Y:S06]  /*139b0*/  @!P6 BRA `(.L_x_13) ;  /* 0x000000000070e947 */ /* 0x000fec0003800000 */
[----:B0-----:R-:W-:-:S13]  /*139c0*/  ISETP.NE.AND P1, PT, R137, R0, PT ;  /* 0x000000008900720c */ /* 0x001fda0003f25270 */
[----:B------:R-:W-:Y:S06]  /*139d0*/  BAR.RED.AND.DEFER_BLOCKING 0x0, P1 ;  /* 0x0000000000007b1d */ /* 0x000fec0000814400 */
[----:B------:R-:W0:Y:S01]  /*139e0*/  B2R.RESULT RZ, P1 ;  /* 0x0000000000ff731c */ /* 0x000e220000024000 */
[----:B------:R-:W-:-:S13]  /*139f0*/  ISETP.NE.AND P0, PT, R0, RZ, PT ;  /* 0x000000ff0000720c */ /* 0x000fda0003f05270 */
[----:B------:R-:W2:Y:S01]  /*13a00*/  @P0 LDC R174, c[0x0][0x4e8] ;  /* 0x00013a00ffae0b82 */ /* 0x000ea20000000800 */
[----:B------:R-:W-:Y:S01]  /*13a10*/  @P0 PRMT R133, R154, 0x7610, R133 ;  /* 0x000076109a850816 */ /* 0x000fe20000000085 */
[----:B------:R-:W-:Y:S01]  /*13a20*/  @P0 IMAD.MOV.U32 R172, RZ, RZ, R168 ;  /* 0x000000ffffac0224 */ /* 0x000fe200078e00a8 */
[----:B------:R-:W-:Y:S01]  /*13a30*/  @P0 PRMT R135, R153, 0x7610, R135 ;  /* 0x0000761099870816 */ /* 0x000fe20000000087 */
[----:B------:R-:W-:-:S04]  /*13a40*/  @P0 IMAD.MOV.U32 R173, RZ, RZ, R169 ;  /* 0x000000ffffad0224 */ /* 0x000fc800078e00a9 */
[----:B------:R-:W3:Y:S08]  /*13a50*/  @P0 LDC R175, c[0x0][0x4ec] ;  /* 0x00013b00ffaf0b82 */ /* 0x000ef00000000800 */
[----:B------:R-:W4:Y:S08]  /*13a60*/  @P0 LDC R167, c[0x0][0x4e0] ;  /* 0x00013800ffa70b82 */ /* 0x000f300000000800 */
[----:B------:R-:W1:Y:S08]  /*13a70*/  @P0 LDC R166, c[0x0][0x4e4] ;  /* 0x00013900ffa60b82 */ /* 0x000e700000000800 */
[----:B------:R-:W1:Y:S08]  /*13a80*/  @P0 LDC R171, c[0x0][0x4d0] ;  /* 0x00013400ffab0b82 */ /* 0x000e700000000800 */
[----:B------:R-:W1:Y:S01]  /*13a90*/  @P0 LDC R132, c[0x0][0x4d4] ;  /* 0x00013500ff840b82 */ /* 0x000e620000000800 */
[----:B0-----:R-:W-:Y:S05]  /*13aa0*/  @!P1 BRA `(.L_x_14) ;  /* 0x0000000000289947 */ /* 0x001fea0003800000 */
[----:B------:R-:W-:-:S13]  /*13ab0*/  ISETP.NE.AND P1, PT, R2, RZ, PT ;  /* 0x000000ff0200720c */ /* 0x000fda0003f25270 */
.L_x_16:
[----:B------:R-:W-:Y:S05]  /*13ac0*/  YIELD ;  /* 0x0000000000007946 */ /* 0x000fea0003800000 */
[----:B0-----:R-:W-:Y:S05]  /*13ad0*/  @P1 BRA `(.L_x_15) ;  /* 0x0000000000081947 */ /* 0x001fea0003800000 */
[----:B------:R0:W2:Y:S04]  /*13ae0*/  LDG.E.STRONG.GPU R137, desc[UR24][R160.64] ;  /* 0x00000018a0897981 */ /* 0x0000a8000c1ef900 */
[----:B--2---:R-:W-:Y:S01]  /*13af0*/  CCTL.IVALL ;  /* 0x00000000ff00798f */ /* 0x004fe20002000000 */
.L_x_15:
[----:B------:R-:W-:Y:S01]  /*13b00*/  ISETP.NE.AND P0, PT, R137, R0, PT ;  /* 0x000000008900720c */ /* 0x000fe20003f05270 */
[----:B------:R-:W-:-:S12]  /*13b10*/  WARPSYNC.ALL ;  /* 0x0000000000007948 */ /* 0x000fd80003800000 */
[----:B------:R-:W-:Y:S06]  /*13b20*/  BAR.RED.AND.DEFER_BLOCKING 0x0, P0 ;  /* 0x0000000000007b1d */ /* 0x000fec0000014400 */
[----:B------:R-:W2:Y:S02]  /*13b30*/  B2R.RESULT RZ, P0 ;  /* 0x0000000000ff731c */ /* 0x000ea40000004000 */
[----:B--2---:R-:W-:Y:S05]  /*13b40*/  @P0 BRA `(.L_x_16) ;  /* 0xfffffffc00dc0947 */ /* 0x004fea000383ffff */
.L_x_14:
[----:B------:R-:W-:Y:S05]  /*13b50*/  WARPSYNC.ALL ;  /* 0x0000000000007948 */ /* 0x000fea0003800000 */
[----:B------:R-:W-:Y:S06]  /*13b60*/  BAR.SYNC.DEFER_BLOCKING 0x0 ;  /* 0x0000000000007b1d */ /* 0x000fec0000010000 */
[----:B------:R-:W-:Y:S05]  /*13b70*/  BRA `(.L_x_17) ;  /* 0x00000000005c7947 */ /* 0x000fea0003800000 */
.L_x_13:
[----:B------:R-:W-:-:S13]  /*13b80*/  ISETP.NE.AND P0, PT, R134, 0x2, PT ;  /* 0x000000028600780c */ /* 0x000fda0003f05270 */
[----:B------:R-:W-:Y:S05]  /*13b90*/  @P0 BRA `(.L_x_17) ;  /* 0x0000000000540947 */ /* 0x000fea0003800000 */
[----:B------:R-:W2:Y:S01]  /*13ba0*/  LDCU UR6, c[0x0][0x380] ;  /* 0x00007000ff0677ac */ /* 0x000ea20008000800 */
[----:B0-----:R-:W-:Y:S01]  /*13bb0*/  SHF.L.U32 R139, R0, 0x4, RZ ;  /* 0x00000004008b7819 */ /* 0x001fe200000006ff */
[----:B------:R-:W0:Y:S01]  /*13bc0*/  LDCU.64 UR4, c[0x0][0x390] ;  /* 0x00007200ff0477ac */ /* 0x000e220008000a00 */
[----:B--2---:R-:W-:-:S03]  /*13bd0*/  USHF.R.S32.HI UR7, URZ, 0x1f, UR6 ;  /* 0x0000001fff077899 */ /* 0x004fc60008011406 */
[----:B------:R-:W-:Y:S01]  /*13be0*/  IMAD.WIDE.U32 R136, R139, UR6, RZ ;  /* 0x000000068b887c25 */ /* 0x000fe2000f8e00ff */
[----:B0-----:R-:W-:-:S03]  /*13bf0*/  USHF.R.S32.HI UR6, URZ, 0x1f, UR4 ;  /* 0x0000001fff067899 */ /* 0x001fc60008011404 */
[----:B------:R-:W-:Y:S02]  /*13c00*/  IMAD R134, R139, UR7, R137 ;  /* 0x000000078b867c24 */ /* 0x000fe4000f8e0289 */
[----:B------:R-:W-:-:S04]  /*13c10*/  IMAD.WIDE.U32 R138, R136, UR4, RZ ;  /* 0x00000004888a7c25 */ /* 0x000fc8000f8e00ff */
[----:B------:R-:W-:Y:S01]  /*13c20*/  IMAD R134, R134, UR4, RZ ;  /* 0x0000000486867c24 */ /* 0x000fe2000f8e02ff */
[----:B------:R-:W-:-:S03]  /*13c30*/  USHF.R.S32.HI UR4, URZ, 0x1f, UR5 ;  /* 0x0000001fff047899 */ /* 0x000fc60008011405 */
[----:B------:R-:W-:Y:S02]  /*13c40*/  IMAD R134, R136, UR6, R134 ;  /* 0x0000000688867c24 */ /* 0x000fe4000f8e0286 */
[----:B------:R-:W-:-:S03]  /*13c50*/  IMAD.WIDE.U32 R136, R138, UR5, RZ ;  /* 0x000000058a887c25 */ /* 0x000fc6000f8e00ff */
[----:B------:R-:W-:Y:S01]  /*13c60*/  IADD3 R134, PT, PT, R139, R134, RZ ;  /* 0x000000868b867210 */ /* 0x000fe20007ffe0ff */
[----:B------:R-:W-:-:S04]  /*13c70*/  IMAD.WIDE.U32 R168, R136, UR12, R168 ;  /* 0x0000000c88a87c25 */ /* 0x000fc8000f8e00a8 */
[----:B------:R-:W-:-:S04]  /*13c80*/  IMAD R134, R134, UR5, RZ ;  /* 0x0000000586867c24 */ /* 0x000fc8000f8e02ff */
[----:B------:R-:W-:Y:S01]  /*13c90*/  IMAD R134, R138, UR4, R134 ;  /* 0x000000048a867c24 */ /* 0x000fe2000f8e0286 */
[----:B------:R-:W-:-:S04]  /*13ca0*/  USHF.R.S32.HI UR4, URZ, 0x1f, UR12 ;  /* 0x0000001fff047899 */ /* 0x000fc8000801140c */
[----:B------:R-:W-:-:S05]  /*13cb0*/  IADD3 R134, PT, PT, R137, R134, RZ ;  /* 0x0000008689867210 */ /* 0x000fca0007ffe0ff */
[----:B------:R-:W-:-:S04]  /*13cc0*/  IMAD R134, R134, UR12, RZ ;  /* 0x0000000c86867c24 */ /* 0x000fc8000f8e02ff */
[----:B------:R-:W-:-:S05]  /*13cd0*/  IMAD R134, R136, UR4, R134 ;  /* 0x0000000488867c24 */ /* 0x000fca000f8e0286 */
[----:B------:R-:W-:-:S07]  /*13ce0*/  IADD3 R169, PT, PT, R169, R134, RZ ;  /* 0x00000086a9a97210 */ /* 0x000fce0007ffe0ff */
.L_x_17:
[----:B------:R-:W0:Y:S01]  /*13cf0*/  LDCU UR6, c[0x0][0x380] ;  /* 0x00007000ff0677ac */ /* 0x000e220008000800 */
[----:B-----5:R-:W-:Y:S01]  /*13d00*/  FSETP.NEU.AND P1, PT, R164, RZ, PT ;  /* 0x000000ffa400720b */ /* 0x020fe20003f2d000 */
[----:B------:R-:W-:Y:S01]  /*13d10*/  BSSY.RECONVERGENT B0, `(.L_x_18) ;  /* 0x00008a4000007945 */ /* 0x000fe20003800200 */
[----:B------:R-:W-:Y:S01]  /*13d20*/  FSETP.EQ.AND P0, PT, R162, RZ, PT ;  /* 0x000000ffa200720b */ /* 0x000fe20003f02000 */
[----:B------:R-:W0:Y:S01]  /*13d30*/  LDCU.64 UR4, c[0x0][0x390] ;  /* 0x00007200ff0477ac */ /* 0x000e220008000a00 */
[----:B------:R-:W-:-:S04]  /*13d40*/  FSETP.EQ.AND P1, PT, R165, RZ, !P1 ;  /* 0x000000ffa500720b */ /* 0x000fc80004f22000 */
[----:B------:R-:W-:Y:S01]  /*13d50*/  FSETP.EQ.AND P1, PT, R163, RZ, P1 ;  /* 0x000000ffa300720b */ /* 0x000fe20000f22000 */
[----:B0-----:R-:W-:-:S04]  /*13d60*/  UIMAD UR4, UR6, UR4, URZ ;  /* 0x00000004060472a4 */ /* 0x001fc8000f8e02ff */
[----:B------:R-:W-:-:S08]  /*13d70*/  UIMAD UR9, UR4, UR5, URZ ;  /* 0x00000005040972a4 */ /* 0x000fd0000f8e02ff */
[----:B------:R-:W-:Y:S05]  /*13d80*/  @P1 BRA P0, `(.L_x_19) ;  /* 0x0000005800441947 */ /* 0x000fea0000000000 */
[----:B------:R-:W-:Y:S02]  /*13d90*/  PRMT R135, R135, 0x9910, RZ ;  /* 0x0000991087877816 */ /* 0x000fe400000000ff */
[----:B------:R-:W-:Y:S02]  /*13da0*/  CS2R R144, SRZ ;  /* 0x0000000000907805 */ /* 0x000fe4000001ff00 */
[----:B------:R-:W-:Y:S02]  /*13db0*/  CS2R R146, SRZ ;  /* 0x0000000000927805 */ /* 0x000fe4000001ff00 */
[----:B------:R-:W-:Y:S02]  /*13dc0*/  PRMT R133, R133, 0x9910, RZ ;  /* 0x0000991085857816 */ /* 0x000fe400000000ff */
[----:B------:R-:W-:Y:S02]  /*13dd0*/  CS2R R140, SRZ ;  /* 0x00000000008c7805 */ /* 0x000fe4000001ff00 */
[----:B------:R-:W-:-:S02]  /*13de0*/  ISETP.NE.AND P1, PT, R135, RZ, PT ;  /* 0x000000ff8700720c */ /* 0x000fc40003f25270 */
[----:B------:R-:W-:Y:S02]  /*13df0*/  CS2R R142, SRZ ;  /* 0x00000000008e7805 */ /* 0x000fe4000001ff00 */
[C---:B------:R-:W-:Y:S02]  /*13e00*/  IADD3 R176, PT, PT, R155.reuse, 0x2, RZ ;  /* 0x000000029bb07810 */ /* 0x040fe40007ffe0ff */
[----:B------:R-:W-:Y:S02]  /*13e10*/  CS2R R136, SRZ ;  /* 0x0000000000887805 */ /* 0x000fe4000001ff00 */
[C---:B------:R-:W-:Y:S02]  /*13e20*/  ISETP.LT.AND P0, PT, R155.reuse, UR9, P1 ;  /* 0x000000099b007c0c */ /* 0x040fe40008f01270 */
[----:B------:R-:W-:Y:S02]  /*13e30*/  CS2R R138, SRZ ;  /* 0x00000000008a7805 */ /* 0x000fe4000001ff00 */
[----:B------:R-:W-:Y:S01]  /*13e40*/  ISETP.GE.AND P4, PT, R155, UR9, PT ;  /* 0x000000099b007c0c */ /* 0x000fe2000bf86270 */
[----:B------:R-:W0:Y:S08]  /*13e50*/  LDCU.64 UR4, c[0x0][0x4d0] ;  /* 0x00009a00ff0477ac */ /* 0x000e300008000a00 */
[----:B------:R-:W5:Y:S01]  /*13e60*/  @P0 LDG.E.LTC128B.128 R144, desc[UR24][R172.64] ;  /* 0x00000018ac900981 */ /* 0x000f62000c1e1d20 */
[----:B------:R-:W-:-:S04]  /*13e70*/  ISETP.NE.AND P0, PT, R133, RZ, PT ;  /* 0x000000ff8500720c */ /* 0x000fc80003f05270 */
[----:B------:R-:W-:-:S13]  /*13e80*/  ISETP.LT.AND P2, PT, R155, UR9, P0 ;  /* 0x000000099b007c0c */ /* 0x000fda0008741270 */
[----:B------:R-:W5:Y:S01]  /*13e90*/  @P2 LDG.E.LTC128B.128 R140, desc[UR24][R172.64+0x200] ;  /* 0x00020018ac8c2981 */ /* 0x000f62000c1e1d20 */
[----:B------:R-:W-:Y:S02]  /*13ea0*/  ISETP.LT.AND P3, PT, R176, UR9, P1 ;  /* 0x00000009b0007c0c */ /* 0x000fe40008f61270 */
[----:B-1----:R-:W-:-:S04]  /*13eb0*/  IADD3 R170, P2, PT, R171, R172, RZ ;  /* 0x000000acabaa7210 */ /* 0x002fc80007f5e0ff */
[----:B------:R-:W-:-:S07]  /*13ec0*/  IADD3.X R171, PT, PT, R132, R173, RZ, P2, !PT ;  /* 0x000000ad84ab7210 */ /* 0x000fce00017fe4ff */
[----:B------:R-:W5:Y:S01]  /*13ed0*/  @P3 LDG.E.LTC128B.128 R136, desc[UR24][R170.64] ;  /* 0x00000018aa883981 */ /* 0x000f62000c1e1d20 */
[----:B------:R-:W-:Y:S02]  /*13ee0*/  ISETP.LT.AND P2, PT, R176, UR9, P0 ;  /* 0x00000009b0007c0c */ /* 0x000fe40008741270 */
[----:B------:R-:W-:Y:S02]  /*13ef0*/  CS2R R132, SRZ ;  /* 0x0000000000847805 */ /* 0x000fe4000001ff00 */
[----:B------:R-:W-:-:S09]  /*13f00*/  CS2R R134, SRZ ;  /* 0x0000000000867805 */ /* 0x000fd2000001ff00 */
[----:B------:R-:W5:Y:S01]  /*13f10*/  @P2 LDG.E.LTC128B.128 R132, desc[UR24][R170.64+0x200] ;  /* 0x00020018aa842981 */ /* 0x000f62000c1e1d20 */
[----:B------:R-:W-:Y:S01]  /*13f20*/  BAR.SYNC.DEFER_BLOCKING 0x0 ;  /* 0x0000000000007b1d */ /* 0x000fe20000010000 */
[----:B------:R-:W-:Y:S02]  /*13f30*/  ISETP.GE.AND P2, PT, R176, UR9, PT ;  /* 0x00000009b0007c0c */ /* 0x000fe4000bf46270 */
[----:B--2-4-:R-:W-:Y:S02]  /*13f40*/  IADD3 R167, P3, PT, R167, R174, RZ ;  /* 0x000000aea7a77210 */ /* 0x014fe40007f7e0ff */
[----:B------:R-:W-:Y:S02]  /*13f50*/  SEL R176, R153, RZ, !P4 ;  /* 0x000000ff99b07207 */ /* 0x000fe40006000000 */
[----:B---3--:R-:W-:Y:S02]  /*13f60*/  IADD3.X R166, PT, PT, R166, R175, RZ, P3, !PT ;  /* 0x000000afa6a67210 */ /* 0x008fe40001ffe4ff */
[----:B------:R-:W-:-:S02]  /*13f70*/  SEL R174, R154, RZ, !P4 ;  /* 0x000000ff9aae7207 */ /* 0x000fc40006000000 */
[----:B------:R-:W-:Y:S02]  /*13f80*/  ISETP.NE.U32.AND P5, PT, R176, RZ, PT ;  /* 0x000000ffb000720c */ /* 0x000fe40003fa5070 */
[----:B------:R-:W-:Y:S01]  /*13f90*/  ISETP.NE.U32.AND P4, PT, R174, RZ, PT ;  /* 0x000000ffae00720c */ /* 0x000fe20003f85070 */
[----:B------:R1:W-:Y:S04]  /*13fa0*/  STS.128 [R152], R4 ;  /* 0x0000000498007388 */ /* 0x0003e80000000c00 */
[----:B------:R2:W-:Y:S04]  /*13fb0*/  STS.128 [R152+0x80], R64 ;  /* 0x0000804098007388 */ /* 0x0005e80000000c00 */
[----:B------:R-:W-:Y:S04]  /*13fc0*/  STS.128 [R152+0x100], R68 ;  /* 0x0001004498007388 */ /* 0x000fe80000000c00 */
[----:B------:R-:W-:Y:S01]  /*13fd0*/  STS.128 [R152+0x180], R128 ;  /* 0x0001808098007388 */ /* 0x000fe20000000c00 */
[----:B------:R-:W-:Y:S01]  /*13fe0*/  BAR.SYNC.DEFER_BLOCKING 0x0 ;  /* 0x0000000000007b1d */ /* 0x000fe20000010000 */
[----:B-1----:R-:W-:-:S04]  /*13ff0*/  SEL R4, R153, RZ, !P2 ;  /* 0x000000ff99047207 */ /* 0x002fc80005000000 */
[----:B------:R-:W-:Y:S01]  /*14000*/  ISETP.NE.U32.AND P3, PT, R4, RZ, PT ;  /* 0x000000ff0400720c */ /* 0x000fe20003f65070 */
[----:B------:R-:W1:Y:S04]  /*14010*/  LDS.128 R148, [R3+UR8] ;  /* 0x0000000803947984 */ /* 0x000e680008000c00 */
[----:B------:R-:W3:Y:S01]  /*14020*/  LDS.128 R128, [R3+UR8+0x200] ;  /* 0x0002000803807984 */ /* 0x000ee20008000c00 */
[C---:B-----5:R-:W-:Y:S01]  /*14030*/  FMUL R7, R147.reuse, R165 ;  /* 0x000000a593077220 */ /* 0x060fe20000400000 */
[C---:B------:R-:W-:Y:S01]  /*14040*/  FMUL R5, R147.reuse, R163 ;  /* 0x000000a393057220 */ /* 0x040fe20000400000 */
[CC--:B------:R-:W-:Y:S01]  /*14050*/  FMUL R4, R144.reuse, R165.reuse ;  /* 0x000000a590047220 */ /* 0x0c0fe20000400000 */
[C---:B--2---:R-:W-:Y:S01]  /*14060*/  FMUL R64, R147.reuse, R164 ;  /* 0x000000a493407220 */ /* 0x044fe20000400000 */
[-C--:B------:R-:W-:Y:S01]  /*14070*/  FFMA R7, R144, R162.reuse, R7 ;  /* 0x000000a290077223 */ /* 0x080fe20000000007 */
[CC--:B------:R-:W-:Y:S01]  /*14080*/  FFMA R6, R146.reuse, R162.reuse, R5 ;  /* 0x000000a292067223 */ /* 0x0c0fe20000000005 */
[-C--:B------:R-:W-:Y:S01]  /*14090*/  FFMA R5, R147, R162.reuse, -R4 ;  /* 0x000000a293057223 */ /* 0x080fe20000000804 */
[C---:B------:R-:W-:Y:S01]  /*140a0*/  FFMA R65, R145.reuse, R162, R64 ;  /* 0x000000a291417223 */ /* 0x040fe20000000040 */
[-C--:B------:R-:W-:Y:S01]  /*140b0*/  FFMA R4, R146, R164.reuse, R7 ;  /* 0x000000a492047223 */ /* 0x080fe20000000007 */
[C---:B------:R-:W-:Y:S01]  /*140c0*/  FFMA R7, R145.reuse, R165, R6 ;  /* 0x000000a591077223 */ /* 0x040fe20000000006 */
[CC--:B------:R-:W-:Y:S01]  /*140d0*/  FFMA R64, R145.reuse, -R164.reuse, R5 ;  /* 0x800000a491407223 */ /* 0x0c0fe20000000005 */
[CC--:B------:R-:W-:Y:S01]  /*140e0*/  FFMA R65, R144.reuse, R163.reuse, R65 ;  /* 0x000000a390417223 */ /* 0x0c0fe20000000041 */
[-C--:B------:R-:W-:Y:S01]  /*140f0*/  FFMA R5, R145, -R163.reuse, R4 ;  /* 0x800000a391057223 */ /* 0x080fe20000000004 */
[----:B------:R-:W-:Y:S01]  /*14100*/  FFMA R7, R144, -R164, R7 ;  /* 0x800000a490077223 */ /* 0x000fe20000000007 */
[C---:B------:R-:W-:Y:S01]  /*14110*/  FFMA R64, R146.reuse, -R163, R64 ;  /* 0x800000a392407223 */ /* 0x040fe20000000040 */
[----:B------:R-:W-:Y:S01]  /*14120*/  FFMA R66, R146, -R165, R65 ;  /* 0x800000a592427223 */ /* 0x000fe20000000041 */
[-C--:B-1----:R-:W-:Y:S01]  /*14130*/  FFMA R4, R148, R156.reuse, R5 ;  /* 0x0000009c94047223 */ /* 0x082fe20000000005 */
[CC--:B------:R-:W-:Y:S01]  /*14140*/  FFMA R6, R150.reuse, R156.reuse, R7 ;  /* 0x0000009c96067223 */ /* 0x0c0fe20000000007 */
[-C--:B------:R-:W-:Y:S01]  /*14150*/  FFMA R67, R151, R156.reuse, R64 ;  /* 0x0000009c97437223 */ /* 0x080fe20000000040 */
[----:B------:R-:W-:Y:S01]  /*14160*/  FFMA R5, R149, R156, R66 ;  /* 0x0000009c95057223 */ /* 0x000fe20000000042 */
[C---:B------:R-:W-:Y:S01]  /*14170*/  FFMA R7, R151.reuse, R159, R4 ;  /* 0x0000009f97077223 */ /* 0x040fe20000000004 */
[----:B------:R-:W-:Y:S01]  /*14180*/  FFMA R6, R151, R157, R6 ;  /* 0x0000009d97067223 */ /* 0x000fe20000000006 */
[----:B------:R-:W-:Y:S01]  /*14190*/  FMUL R71, R143, R163 ;  /* 0x000000a38f477220 */ /* 0x000fe20000400000 */
[-C--:B------:R-:W-:Y:S01]  /*141a0*/  FFMA R4, R151, R158.reuse, R5 ;  /* 0x0000009e97047223 */ /* 0x080fe20000000005 */
[----:B------:R-:W-:Y:S01]  /*141b0*/  FFMA R64, R150, R158, R7 ;  /* 0x0000009e96407223 */ /* 0x000fe20000000007 */
[----:B------:R-:W-:Y:S01]  /*141c0*/  FMUL R7, R143, R165 ;  /* 0x000000a58f077220 */ /* 0x000fe20000400000 */
[----:B------:R-:W-:Y:S01]  /*141d0*/  FFMA R5, R149, R159, R6 ;  /* 0x0000009f95057223 */ /* 0x000fe20000000006 */
[----:B------:R-:W-:Y:S01]  /*141e0*/  FFMA R65, R148, R157, R4 ;  /* 0x0000009d94417223 */ /* 0x000fe20000000004 */
[C---:B------:R-:W-:Y:S01]  /*141f0*/  FMUL R6, R140.reuse, R165 ;  /* 0x000000a58c067220 */ /* 0x040fe20000400000 */
[C---:B------:R-:W-:Y:S01]  /*14200*/  FMUL R4, R143.reuse, R164 ;  /* 0x000000a48f047220 */ /* 0x040fe20000400000 */
[----:B------:R-:W-:Y:S01]  /*14210*/  FFMA R7, R140, R162, R7 ;  /* 0x000000a28c077223 */ /* 0x000fe20000000007 */
[----:B------:R-:W-:Y:S01]  /*14220*/  FFMA R66, R148, -R158, R5 ;  /* 0x8000009e94427223 */ /* 0x000fe20000000005 */
[-C--:B------:R-:W-:Y:S01]  /*14230*/  FFMA R69, R143, R162.reuse, -R6 ;  /* 0x000000a28f457223 */ /* 0x080fe20000000806 */
[CC--:B------:R-:W-:Y:S01]  /*14240*/  FFMA R5, R141.reuse, R162.reuse, R4 ;  /* 0x000000a28d057223 */ /* 0x0c0fe20000000004 */
[C---:B------:R-:W-:Y:S01]  /*14250*/  FFMA R70, R142.reuse, R162, R71 ;  /* 0x000000a28e467223 */ /* 0x040fe20000000047 */
[-C--:B------:R-:W-:Y:S01]  /*14260*/  FFMA R68, R142, R164.reuse, R7 ;  /* 0x000000a48e447223 */ /* 0x080fe20000000007 */
[CC--:B------:R-:W-:Y:S01]  /*14270*/  FFMA R4, R141.reuse, -R164.reuse, R69 ;  /* 0x800000a48d047223 */ /* 0x0c0fe20000000045 */
[----:B------:R-:W-:Y:S01]  /*14280*/  FFMA R6, R140, R163, R5 ;  /* 0x000000a38c067223 */ /* 0x000fe20000000005 */
[C---:B------:R-:W-:Y:S01]  /*14290*/  FFMA R7, R141.reuse, R165, R70 ;  /* 0x000000a58d077223 */ /* 0x040fe20000000046 */
[-C--:B------:R-:W-:Y:S01]  /*142a0*/  FFMA R5, R141, -R163.reuse, R68 ;  /* 0x800000a38d057223 */ /* 0x080fe20000000044 */
[C---:B------:R-:W-:Y:S01]  /*142b0*/  FFMA R4, R142.reuse, -R163, R4 ;  /* 0x800000a38e047223 */ /* 0x040fe20000000004 */
[----:B------:R-:W1:Y:S01]  /*142c0*/  LDS.128 R68, [R3+UR8+0x8a0] ;  /* 0x0008a00803447984 */ /* 0x000e620008000c00 */
[----:B------:R-:W-:Y:S01]  /*142d0*/  FFMA R6, R142, -R165, R6 ;  /* 0x800000a58e067223 */ /* 0x000fe20000000006 */
[----:B------:R-:W-:Y:S01]  /*142e0*/  FFMA R7, R140, -R164, R7 ;  /* 0x800000a48c077223 */ /* 0x000fe20000000007 */
[----:B------:R-:W-:Y:S01]  /*142f0*/  FFMA R67, R148, -R159, R67 ;  /* 0x8000009f94437223 */ /* 0x000fe20000000043 */
[-C--:B---3--:R-:W-:Y:S01]  /*14300*/  FFMA R4, R131, R156.reuse, R4 ;  /* 0x0000009c83047223 */ /* 0x088fe20000000004 */
[-C--:B------:R-:W-:Y:S01]  /*14310*/  FFMA R148, R128, R156.reuse, R5 ;  /* 0x0000009c80947223 */ /* 0x080fe20000000005 */
[-C--:B------:R-:W-:Y:S01]  /*14320*/  FFMA R5, R129, R156.reuse, R6 ;  /* 0x0000009c81057223 */ /* 0x080fe20000000006 */
[----:B------:R-:W-:Y:S01]  /*14330*/  FFMA R6, R130, R156, R7 ;  /* 0x0000009c82067223 */ /* 0x000fe20000000007 */
[CC--:B------:R-:W-:Y:S01]  /*14340*/  FFMA R67, R149.reuse, -R158.reuse, R67 ;  /* 0x8000009e95437223 */ /* 0x0c0fe20000000043 */
[----:B------:R-:W-:Y:S01]  /*14350*/  FFMA R64, R149, -R157, R64 ;  /* 0x8000009d95407223 */ /* 0x000fe20000000040 */
[-C--:B------:R-:W-:Y:S01]  /*14360*/  FFMA R4, R128, -R159.reuse, R4 ;  /* 0x8000009f80047223 */ /* 0x080fe20000000004 */
[C---:B------:R-:W-:Y:S01]  /*14370*/  FFMA R149, R131.reuse, R159, R148 ;  /* 0x0000009f83957223 */ /* 0x040fe20000000094 */
[CC--:B------:R-:W-:Y:S01]  /*14380*/  FFMA R5, R131.reuse, R158.reuse, R5 ;  /* 0x0000009e83057223 */ /* 0x0c0fe20000000005 */
[-C--:B------:R-:W-:Y:S01]  /*14390*/  FFMA R6, R131, R157.reuse, R6 ;  /* 0x0000009d83067223 */ /* 0x080fe20000000006 */
[CC--:B------:R-:W-:Y:S01]  /*143a0*/  FFMA R7, R129.reuse, -R158.reuse, R4 ;  /* 0x8000009e81077223 */ /* 0x0c0fe20000000004 */
[-C--:B------:R-:W-:Y:S01]  /*143b0*/  FFMA R4, R130, R158.reuse, R149 ;  /* 0x0000009e82047223 */ /* 0x080fe20000000095 */
[----:B------:R-:W-:Y:S01]  /*143c0*/  SEL R131, R154, RZ, !P2 ;  /* 0x000000ff9a837207 */ /* 0x000fe20005000000 */
[----:B------:R-:W-:Y:S01]  /*143d0*/  FFMA R5, R128, R157, R5 ;  /* 0x0000009d80057223 */ /* 0x000fe20000000005 */
[CC--:B------:R-:W-:Y:S01]  /*143e0*/  FFMA R149, R129.reuse, R159.reuse, R6 ;  /* 0x0000009f81957223 */ /* 0x0c0fe20000000006 */
[C---:B------:R-:W-:Y:S01]  /*143f0*/  FFMA R65, R150.reuse, -R159, R65 ;  /* 0x8000009f96417223 */ /* 0x040fe20000000041 */
[-C--:B------:R-:W-:Y:S01]  /*14400*/  FFMA R67, R150, -R157.reuse, R67 ;  /* 0x8000009d96437223 */ /* 0x080fe20000000043 */
[C---:B------:R-:W-:Y:S01]  /*14410*/  FFMA R7, R130.reuse, -R157, R7 ;  /* 0x8000009d82077223 */ /* 0x040fe20000000007 */
[----:B------:R-:W-:Y:S01]  /*14420*/  FFMA R5, R130, -R159, R5 ;  /* 0x8000009f82057223 */ /* 0x000fe20000000005 */
[----:B------:R-:W-:Y:S01]  /*14430*/  FFMA R4, R129, -R157, R4 ;  /* 0x8000009d81047223 */ /* 0x000fe20000000004 */
[----:B------:R-:W-:Y:S01]  /*14440*/  FFMA R6, R128, -R158, R149 ;  /* 0x8000009e80067223 */ /* 0x000fe20000000095 */
[----:B------:R-:W-:Y:S01]  /*14450*/  ISETP.NE.U32.AND P2, PT, R131, RZ, PT ;  /* 0x000000ff8300720c */ /* 0x000fe20003f45070 */
[CC--:B------:R-:W-:Y:S01]  /*14460*/  FMUL R128, R136.reuse, R165.reuse ;  /* 0x000000a588807220 */ /* 0x0c0fe20000400000 */
[C---:B------:R-:W-:Y:S01]  /*14470*/  FMUL R131, R139.reuse, R165 ;  /* 0x000000a58b837220 */ /* 0x040fe20000400000 */
[C---:B------:R-:W-:Y:S01]  /*14480*/  FMUL R149, R139.reuse, R163 ;  /* 0x000000a38b957220 */ /* 0x040fe20000400000 */
[C---:B------:R-:W-:Y:S01]  /*14490*/  FMUL R130, R139.reuse, R164 ;  /* 0x000000a48b827220 */ /* 0x040fe20000400000 */
[----:B------:R2:W-:Y:S01]  /*144a0*/  @P5 STG.E.128 desc[UR24][R168.64], R64 ;  /* 0x00000040a8005986 */ /* 0x0005e2000c101d18 */
[-C--:B------:R-:W-:Y:S01]  /*144b0*/  FFMA R129, R139, R162.reuse, -R128 ;  /* 0x000000a28b817223 */ /* 0x080fe20000000880 */
[-C--:B------:R-:W-:Y:S01]  /*144c0*/  FFMA R131, R136, R162.reuse, R131 ;  /* 0x000000a288837223 */ /* 0x080fe20000000083 */
[----:B------:R-:W-:Y:S01]  /*144d0*/  FFMA R128, R138, R162, R149 ;  /* 0x000000a28a807223 */ /* 0x000fe20000000095 */
[----:B------:R-:W-:Y:S01]  /*144e0*/  @P4 STG.E.128 desc[UR24][R168.64+0x200], R4 ;  /* 0x00020004a8004986 */ /* 0x000fe2000c101d18 */
[----:B------:R-:W-:Y:S01]  /*144f0*/  FFMA R129, R137, -R164, R129 ;  /* 0x800000a489817223 */ /* 0x000fe20000000081 */
[----:B------:R-:W-:-:S02]  /*14500*/  IADD3 R148, PT, PT, R155, 0x4, RZ ;  /* 0x000000049b947810 */ /* 0x000fc40007ffe0ff */
[----:B------:R-:W3:Y:S02]  /*14510*/  LDS.128 R4, [R3+UR8+0xaa0] ;  /* 0x000aa00803047984 */ /* 0x000ee40008000c00 */
[----:B------:R-:W-:Y:S01]  /*14520*/  ISETP.LT.AND P5, PT, R148, UR9, P1 ;  /* 0x0000000994007c0c */ /* 0x000fe20008fa1270 */
[C---:B--2---:R-:W-:Y:S01]  /*14530*/  FFMA R67, R137.reuse, R162, R130 ;  /* 0x000000a289437223 */ /* 0x044fe20000000082 */
[CC--:B------:R-:W-:Y:S01]  /*14540*/  FFMA R64, R138.reuse, R164.reuse, R131 ;  /* 0x000000a48a407223 */ /* 0x0c0fe20000000083 */
[C---:B------:R-:W-:Y:S01]  /*14550*/  FFMA R65, R137.reuse, R165, R128 ;  /* 0x000000a589417223 */ /* 0x040fe20000000080 */
[-C--:B------:R-:W-:Y:S01]  /*14560*/  FFMA R130, R138, -R163.reuse, R129 ;  /* 0x800000a38a827223 */ /* 0x080fe20000000081 */
[CC--:B------:R-:W-:Y:S01]  /*14570*/  FFMA R128, R136.reuse, R163.reuse, R67 ;  /* 0x000000a388807223 */ /* 0x0c0fe20000000043 */
[----:B------:R-:W-:Y:S01]  /*14580*/  FFMA R67, R137, -R163, R64 ;  /* 0x800000a389437223 */ /* 0x000fe20000000040 */
[----:B------:R-:W-:Y:S02]  /*14590*/  FFMA R65, R136, -R164, R65 ;  /* 0x800000a488417223 */ /* 0x000fe40000000041 */
[----:B------:R-:W-:Y:S01]  /*145a0*/  FFMA R128, R138, -R165, R128 ;  /* 0x800000a58a807223 */ /* 0x000fe20000000080 */
[-C--:B-1----:R-:W-:Y:S01]  /*145b0*/  FFMA R64, R68, R156.reuse, R67 ;  /* 0x0000009c44407223 */ /* 0x082fe20000000043 */
[-C--:B------:R-:W-:Y:S01]  /*145c0*/  FFMA R66, R70, R156.reuse, R65 ;  /* 0x0000009c46427223 */ /* 0x080fe20000000041 */
[-C--:B------:R-:W-:Y:S01]  /*145d0*/  FFMA R67, R71, R156.reuse, R130 ;  /* 0x0000009c47437223 */ /* 0x080fe20000000082 */
[----:B------:R-:W-:Y:S01]  /*145e0*/  FFMA R129, R69, R156, R128 ;  /* 0x0000009c45817223 */ /* 0x000fe20000000080 */
[C---:B------:R-:W-:Y:S01]  /*145f0*/  FFMA R65, R71.reuse, R159, R64 ;  /* 0x0000009f47417223 */ /* 0x040fe20000000040 */
[C---:B------:R-:W-:Y:S01]  /*14600*/  FFMA R66, R71.reuse, R157, R66 ;  /* 0x0000009d47427223 */ /* 0x040fe20000000042 */
[-C--:B------:R-:W-:Y:S01]  /*14610*/  FFMA R67, R68, -R159.reuse, R67 ;  /* 0x8000009f44437223 */ /* 0x080fe20000000043 */
[-C--:B------:R-:W-:Y:S01]  /*14620*/  FFMA R71, R71, R158.reuse, R129 ;  /* 0x0000009e47477223 */ /* 0x080fe20000000081 */
[-C--:B------:R-:W-:Y:S01]  /*14630*/  FFMA R64, R70, R158.reuse, R65 ;  /* 0x0000009e46407223 */ /* 0x080fe20000000041 */
[C---:B------:R-:W-:Y:S01]  /*14640*/  FFMA R65, R69.reuse, R159, R66 ;  /* 0x0000009f45417223 */ /* 0x040fe20000000042 */
[CC--:B------:R-:W-:Y:S01]  /*14650*/  FFMA R67, R69.reuse, -R158.reuse, R67 ;  /* 0x8000009e45437223 */ /* 0x0c0fe20000000043 */
[CC--:B------:R-:W-:Y:S01]  /*14660*/  FFMA R128, R68.reuse, R157.reuse, R71 ;  /* 0x0000009d44807223 */ /* 0x0c0fe20000000047 */
[----:B------:R-:W-:Y:S01]  /*14670*/  FFMA R64, R69, -R157, R64 ;  /* 0x8000009d45407223 */ /* 0x000fe20000000040 */
[C---:B------:R-:W-:Y:S01]  /*14680*/  FMUL R71, R135.reuse, R163 ;  /* 0x000000a387477220 */ /* 0x040fe20000400000 */
[----:B------:R-:W-:Y:S01]  /*14690*/  FFMA R66, R68, -R158, R65 ;  /* 0x8000009e44427223 */ /* 0x000fe20000000041 */
[C---:B------:R-:W-:Y:S01]  /*146a0*/  FMUL R69, R135.reuse, R165 ;  /* 0x000000a587457220 */ /* 0x040fe20000400000 */
[C---:B------:R-:W-:Y:S01]  /*146b0*/  FFMA R67, R70.reuse, -R157, R67 ;  /* 0x8000009d46437223 */ /* 0x040fe20000000043 */
[----:B------:R-:W-:Y:S01]  /*146c0*/  FFMA R65, R70, -R159, R128 ;  /* 0x8000009f46417223 */ /* 0x000fe20000000080 */
[----:B------:R-:W-:Y:S01]  /*146d0*/  FMUL R70, R135, R164 ;  /* 0x000000a487467220 */ /* 0x000fe20000400000 */
[-C--:B------:R-:W-:Y:S01]  /*146e0*/  FMUL R130, R132, R165.reuse ;  /* 0x000000a584827220 */ /* 0x080fe20000400000 */
[-C--:B------:R-:W-:Y:S01]  /*146f0*/  FFMA R68, R134, R162.reuse, R71 ;  /* 0x000000a286447223 */ /* 0x080fe20000000047 */
[-C--:B------:R-:W-:Y:S01]  /*14700*/  FFMA R69, R132, R162.reuse, R69 ;  /* 0x000000a284457223 */ /* 0x080fe20000000045 */
[-C--:B------:R-:W-:Y:S01]  /*14710*/  FFMA R129, R133, R162.reuse, R70 ;  /* 0x000000a285817223 */ /* 0x080fe20000000046 */
[----:B------:R-:W-:Y:S01]  /*14720*/  FFMA R130, R135, R162, -R130 ;  /* 0x000000a287827223 */ /* 0x000fe20000000882 */
[C---:B------:R-:W-:Y:S01]  /*14730*/  FFMA R71, R133.reuse, R165, R68 ;  /* 0x000000a585477223 */ /* 0x040fe20000000044 */
[-C--:B------:R-:W-:Y:S01]  /*14740*/  FFMA R68, R134, R164.reuse, R69 ;  /* 0x000000a486447223 */ /* 0x080fe20000000045 */
[CC--:B------:R-:W-:Y:S01]  /*14750*/  FFMA R129, R132.reuse, R163.reuse, R129 ;  /* 0x000000a384817223 */ /* 0x0c0fe20000000081 */
[CC--:B------:R-:W-:Y:S01]  /*14760*/  FFMA R130, R133.reuse, -R164.reuse, R130 ;  /* 0x800000a485827223 */ /* 0x0c0fe20000000082 */
[----:B------:R-:W-:Y:S01]  /*14770*/  FFMA R71, R132, -R164, R71 ;  /* 0x800000a484477223 */ /* 0x000fe20000000047 */
[----:B------:R-:W-:Y:S01]  /*14780*/  FFMA R69, R133, -R163, R68 ;  /* 0x800000a385457223 */ /* 0x000fe20000000044 */
[C---:B------:R-:W-:Y:S01]  /*14790*/  FFMA R150, R134.reuse, -R165, R129 ;  /* 0x800000a586967223 */ /* 0x040fe20000000081 */
[----:B------:R-:W-:Y:S01]  /*147a0*/  FFMA R130, R134, -R163, R130 ;  /* 0x800000a386827223 */ /* 0x000fe20000000082 */
[-C--:B---3--:R-:W-:Y:S01]  /*147b0*/  FFMA R70, R6, R156.reuse, R71 ;  /* 0x0000009c06467223 */ /* 0x088fe20000000047 */
[-C--:B------:R-:W-:Y:S01]  /*147c0*/  FFMA R68, R4, R156.reuse, R69 ;  /* 0x0000009c04447223 */ /* 0x080fe20000000045 */
[-C--:B------:R-:W-:Y:S01]  /*147d0*/  FFMA R129, R5, R156.reuse, R150 ;  /* 0x0000009c05817223 */ /* 0x080fe20000000096 */
[C---:B------:R-:W-:Y:S01]  /*147e0*/  FFMA R71, R7.reuse, R156, R130 ;  /* 0x0000009c07477223 */ /* 0x040fe20000000082 */
[C---:B------:R-:W-:Y:S01]  /*147f0*/  FFMA R70, R7.reuse, R157, R70 ;  /* 0x0000009d07467223 */ /* 0x040fe20000000046 */
[CC--:B------:R-:W-:Y:S01]  /*14800*/  FFMA R69, R7.reuse, R159.reuse, R68 ;  /* 0x0000009f07457223 */ /* 0x0c0fe20000000044 */
[----:B0-----:R-:W-:Y:S01]  /*14810*/  IADD3 R128, P4, PT, R168, UR4, RZ ;  /* 0x00000004a8807c10 */ /* 0x001fe2000ff9e0ff */
[-C--:B------:R-:W-:Y:S01]  /*14820*/  FFMA R7, R7, R158.reuse, R129 ;  /* 0x0000009e07077223 */ /* 0x080fe20000000081 */
[-C--:B------:R-:W-:Y:S01]  /*14830*/  FFMA R71, R4, -R159.reuse, R71 ;  /* 0x8000009f04477223 */ /* 0x080fe20000000047 */
[-C--:B------:R-:W-:Y:S01]  /*14840*/  FFMA R68, R6, R158.reuse, R69 ;  /* 0x0000009e06447223 */ /* 0x080fe20000000045 */
[----:B------:R-:W-:Y:S01]  /*14850*/  FFMA R69, R5, R159, R70 ;  /* 0x0000009f05457223 */ /* 0x000fe20000000046 */
[----:B------:R-:W-:Y:S01]  /*14860*/  IADD3.X R129, PT, PT, R169, UR5, RZ, P4, !PT ;  /* 0x00000005a9817c10 */ /* 0x000fe2000a7fe4ff */
[CC--:B------:R-:W-:Y:S01]  /*14870*/  FFMA R71, R5.reuse, -R158.reuse, R71 ;  /* 0x8000009e05477223 */ /* 0x0c0fe20000000047 */
[----:B------:R-:W-:Y:S01]  /*14880*/  FFMA R130, R4, R157, R7 ;  /* 0x0000009d04827223 */ /* 0x000fe20000000007 */
[----:B------:R-:W-:Y:S01]  /*14890*/  IADD3 R172, P4, PT, R172, R167, RZ ;  /* 0x000000a7acac7210 */ /* 0x000fe20007f9e0ff */
[-C--:B------:R-:W-:Y:S01]  /*148a0*/  FFMA R68, R5, -R157.reuse, R68 ;  /* 0x8000009d05447223 */ /* 0x080fe20000000044 */
[----:B------:R-:W-:Y:S01]  /*148b0*/  FFMA R70, R4, -R158, R69 ;  /* 0x8000009e04467223 */ /* 0x000fe20000000045 */
[C---:B------:R-:W-:Y:S01]  /*148c0*/  FFMA R71, R6.reuse, -R157, R71 ;  /* 0x8000009d06477223 */ /* 0x040fe20000000047 */
[----:B------:R-:W-:Y:S01]  /*148d0*/  FFMA R69, R6, -R159, R130 ;  /* 0x8000009f06457223 */ /* 0x000fe20000000082 */
[----:B------:R-:W-:Y:S01]  /*148e0*/  @P2 MOV R4, R128 ;  /* 0x0000008000042202 */ /* 0x000fe20000000f00 */
[----:B------:R-:W-:Y:S01]  /*148f0*/  @P3 STG.E.128 desc[UR24][R128.64], R64 ;  /* 0x0000004080003986 */ /* 0x000fe2000c101d18 */
[----:B------:R-:W-:Y:S01]  /*14900*/  @P2 MOV R5, R129 ;  /* 0x0000008100052202 */ /* 0x000fe20000000f00 */
[----:B------:R-:W0:Y:S01]  /*14910*/  LDCU.128 UR4, c[0x0][0x4e0] ;  /* 0x00009c00ff0477ac */ /* 0x000e220008000c00 */
[----:B------:R-:W-:-:S03]  /*14920*/  IADD3.X R173, PT, PT, R173, R166, RZ, P4, !PT ;  /* 0x000000a6adad7210 */ /* 0x000fc600027fe4ff */
[----:B------:R1:W-:Y:S04]  /*14930*/  @P2 STG.E.128 desc[UR24][R4.64+0x200], R68 ;  /* 0x0002004404002986 */ /* 0x0003e8000c101d18 */
[----:B------:R-:W2:Y:S01]  /*14940*/  @P5 LDG.E.LTC128B.128 R144, desc[UR24][R172.64] ;  /* 0x00000018ac905981 */ /* 0x000ea2000c1e1d20 */
[----:B------:R-:W-:Y:S02]  /*14950*/  ISETP.LT.AND P2, PT, R148, UR9, P0 ;  /* 0x0000000994007c0c */ /* 0x000fe40008741270 */
[----:B------:R-:W-:-:S11]  /*14960*/  IADD3 R149, PT, PT, R155, 0x6, RZ ;  /* 0x000000069b957810 */ /* 0x000fd60007ffe0ff */
[----:B-1----:R-:W-:Y:S02]  /*14970*/  @P2 MOV R4, R172 ;  /* 0x000000ac00042202 */ /* 0x002fe40000000f00 */
[----:B------:R-:W-:-:S05]  /*14980*/  @P2 MOV R5, R173 ;  /* 0x000000ad00052202 */ /* 0x000fca0000000f00 */
[----:B------:R-:W3:Y:S01]  /*14990*/  @P2 LDG.E.LTC128B.128 R140, desc[UR24][R4.64+0x200] ;  /* 0x00020018048c2981 */ /* 0x000ee2000c1e1d20 */
[----:B------:R-:W-:Y:S02]  /*149a0*/  ISETP.LT.AND P3, PT, R149, UR9, P1 ;  /* 0x0000000995007c0c */ /* 0x000fe40008f61270 */
[----:B------:R-:W-:-:S04]  /*149b0*/  IADD3 R130, P2, PT, R167, R170, RZ ;  /* 0x000000aaa7827210 */ /* 0x000fc80007f5e0ff */
[----:B------:R-:W-:-:S07]  /*149c0*/  IADD3.X R131, PT, PT, R166, R171, RZ, P2, !PT ;  /* 0x000000aba6837210 */ /* 0x000fce00017fe4ff */
[----:B------:R-:W4:Y:S01]  /*149d0*/  @P3 LDG.E.LTC128B.128 R136, desc[UR24][R130.64] ;  /* 0x0000001882883981 */ /* 0x000f22000c1e1d20 */
[----:B------:R-:W-:-:S13]  /*149e0*/  ISETP.LT.AND P2, PT, R149, UR9, P0 ;  /* 0x0000000995007c0c */ /* 0x000fda0008741270 */
[----:B------:R-:W-:Y:S02]  /*149f0*/  @P2 MOV R64, R130 ;  /* 0x0000008200402202 */ /* 0x000fe40000000f00 */
[----:B------:R-:W-:-:S05]  /*14a00*/  @P2 MOV R65, R131 ;  /* 0x0000008300412202 */ /* 0x000fca0000000f00 */
[----:B------:R1:W5:Y:S01]  /*14a10*/  @P2 LDG.E.LTC128B.128 R132, desc[UR24][R64.64+0x200] ;  /* 0x0002001840842981 */ /* 0x000362000c1e1d20 */
[----:B0-----:R-:W-:Y:S01]  /*14a20*/  UIADD3 UR4, UP0, UPT, UR4, UR6, URZ ;  /* 0x0000000604047290 */ /* 0x001fe2000ff1e0ff */
[----:B------:R-:W-:Y:S01]  /*14a30*/  BAR.SYNC.DEFER_BLOCKING 0x0 ;  /* 0x0000000000007b1d */ /* 0x000fe20000010000 */
[----:B------:R-:W-:Y:S02]  /*14a40*/  ISETP.GE.AND P4, PT, R149, UR9, PT ;  /* 0x0000000995007c0c */ /* 0x000fe4000bf86270 */
[----:B------:R-:W-:Y:S01]  /*14a50*/  UIADD3.X UR5, UPT, UPT, UR5, UR7, URZ, UP0, !UPT ;  /* 0x0000000705057290 */ /* 0x000fe200087fe4ff */
[----:B------:R-:W-:Y:S02]  /*14a60*/  ISETP.GE.AND P2, PT, R148, UR9, PT ;  /* 0x0000000994007c0c */ /* 0x000fe4000bf46270 */
[----:B------:R-:W-:-:S04]  /*14a70*/  IADD3 R168, P5, PT, R168, UR4, RZ ;  /* 0x00000004a8a87c10 */ /* 0x000fc8000ffbe0ff */
[----:B------:R-:W-:Y:S02]  /*14a80*/  IADD3.X R169, PT, PT, R169, UR5, RZ, P5, !PT ;  /* 0x00000005a9a97c10 */ /* 0x000fe4000affe4ff */
[C---:B-1----:R-:W-:Y:S01]  /*14a90*/  SEL R64, R153.reuse, RZ, !P2 ;  /* 0x000000ff99407207 */ /* 0x042fe20005000000 */
[----:B------:R0:W-:Y:S03]  /*14aa0*/  STS.128 [R152], R8 ;  /* 0x0000000898007388 */ /* 0x0001e60000000c00 */
[----:B------:R-:W-:Y:S01]  /*14ab0*/  ISETP.NE.U32.AND P3, PT, R64, RZ, PT ;  /* 0x000000ff4000720c */ /* 0x000fe20003f65070 */
[----:B------:R-:W-:Y:S04]  /*14ac0*/  STS.128 [R152+0x80], R60 ;  /* 0x0000803c98007388 */ /* 0x000fe80000000c00 */
[----:B------:R1:W-:Y:S04]  /*14ad0*/  STS.128 [R152+0x100], R72 ;  /* 0x0001004898007388 */ /* 0x0003e80000000c00 */
[----:B------:R-:W-:Y:S01]  /*14ae0*/  STS.128 [R152+0x180], R124 ;  /* 0x0001807c98007388 */ /* 0x000fe20000000c00 */
[----:B------:R-:W-:Y:S01]  /*14af0*/  BAR.SYNC.DEFER_BLOCKING 0x0 ;  /* 0x0000000000007b1d */ /* 0x000fe20000010000 */
[----:B0-----:R-:W-:-:S02]  /*14b00*/  SEL R9, R153, RZ, !P4 ;  /* 0x000000ff99097207 */ /* 0x001fc40006000000 */
[----:B------:R-:W-:Y:S02]  /*14b10*/  SEL R8, R154, RZ, !P2 ;  /* 0x000000ff9a087207 */ /* 0x000fe40005000000 */
[----:B------:R-:W-:Y:S02]  /*14b20*/  ISETP.NE.U32.AND P5, PT, R9, RZ, PT ;  /* 0x000000ff0900720c */ /* 0x000fe40003fa5070 */
[----:B------:R-:W-:Y:S01]  /*14b30*/  ISETP.NE.U32.AND P2, PT, R8, RZ, PT ;  /* 0x000000ff0800720c */ /* 0x000fe20003f45070 */
[----:B------:R-:W0:Y:S04]  /*14b40*/  LDS.128 R4, [R3+UR8] ;  /* 0x0000000803047984 */ /* 0x000e280008000c00 */
[----:B------:R-:W3:Y:S08]  /*14b50*/  LDS.128 R64, [R3+UR8+0x200] ;  /* 0x0002000803407984 */ /* 0x000ef00008000c00 */
[----:B-1----:R-:W-:-:S02]  /*14b60*/  @P2 MOV R72, R168 ;  /* 0x000000a800482202 */ /* 0x002fc40000000f00 */
[----:B------:R-:W-:Y:S01]  /*14b70*/  @P2 MOV R73, R169 ;  /* 0x000000a900492202 */ /* 0x000fe20000000f00 */
[C---:B--2---:R-:W-:Y:S01]  /*14b80*/  FMUL R11, R147.reuse, R163 ;  /* 0x000000a3930b7220 */ /* 0x044fe20000400000 */
[CC--:B------:R-:W-:Y:S01]  /*14b90*/  FMUL R9, R147.reuse, R165.reuse ;  /* 0x000000a593097220 */ /* 0x0c0fe20000400000 */
        /* <DEDUP_REMOVED lines=14> */
[-C--:B0-----:R-:W-:Y:S01]  /*14c80*/  FFMA R8, R6, R156.reuse, R11 ;  /* 0x0000009c06087223 */ /* 0x081fe2000000000b */
[CC--:B------:R-:W-:Y:S01]  /*14c90*/  FFMA R10, R4.reuse, R156.reuse, R9 ;  /* 0x0000009c040a7223 */ /* 0x0c0fe20000000009 */
[-C--:B------:R-:W-:Y:S01]  /*14ca0*/  FFMA R61, R5, R156.reuse, R62 ;  /* 0x0000009c053d7223 */ /* 0x080fe2000000003e */
[C---:B------:R-:W-:Y:S01]  /*14cb0*/  FFMA R11, R7.reuse, R156, R60 ;  /* 0x0000009c070b7223 */ /* 0x040fe2000000003c */
[C---:B------:R-:W-:Y:S01]  /*14cc0*/  FFMA R8, R7.reuse, R157, R8 ;  /* 0x0000009d07087223 */ /* 0x040fe20000000008 */
[CC--:B------:R-:W-:Y:S01]  /*14cd0*/  FFMA R9, R7.reuse, R159.reuse, R10 ;  /* 0x0000009f07097223 */ /* 0x0c0fe2000000000a */
[-C--:B------:R-:W-:Y:S01]  /*14ce0*/  FFMA R10, R7, R158.reuse, R61 ;  /* 0x0000009e070a7223 */ /* 0x080fe2000000003d */
[-C--:B------:R-:W-:Y:S01]  /*14cf0*/  FFMA R11, R4, -R159.reuse, R11 ;  /* 0x8000009f040b7223 */ /* 0x080fe2000000000b */
        /* <DEDUP_REMOVED lines=8> */
[C---:B---3--:R-:W-:Y:S01]  /*14d80*/  FMUL R5, R143.reuse, R163 ;  /* 0x000000a38f057220 */ /* 0x048fe20000400000 */
[-C--:B------:R-:W-:Y:S01]  /*14d90*/  FMUL R60, R140, R165.reuse ;  /* 0x000000a58c3c7220 */ /* 0x080fe20000400000 */
[C---:B------:R-:W-:Y:S01]  /*14da0*/  FMUL R4, R143.reuse, R164 ;  /* 0x000000a48f047220 */ /* 0x040fe20000400000 */
[CC--:B------:R-:W-:Y:S01]  /*14db0*/  FMUL R7, R143.reuse, R165.reuse ;  /* 0x000000a58f077220 */ /* 0x0c0fe20000400000 */
[-C--:B------:R-:W-:Y:S01]  /*14dc0*/  FFMA R6, R142, R162.reuse, R5 ;  /* 0x000000a28e067223 */ /* 0x080fe20000000005 */
[-C--:B------:R-:W-:Y:S01]  /*14dd0*/  FFMA R61, R143, R162.reuse, -R60 ;  /* 0x000000a28f3d7223 */ /* 0x080fe2000000083c */
[CC--:B------:R-:W-:Y:S01]  /*14de0*/  FFMA R4, R141.reuse, R162.reuse, R4 ;  /* 0x000000a28d047223 */ /* 0x0c0fe20000000004 */
[C---:B------:R-:W-:Y:S01]  /*14df0*/  FFMA R7, R140.reuse, R162, R7 ;  /* 0x000000a28c077223 */ /* 0x040fe20000000007 */
[C---:B------:R-:W-:Y:S01]  /*14e00*/  FFMA R5, R141.reuse, R165, R6 ;  /* 0x000000a58d057223 */ /* 0x040fe20000000006 */
[CC--:B------:R-:W-:Y:S01]  /*14e10*/  FFMA R70, R141.reuse, -R164.reuse, R61 ;  /* 0x800000a48d467223 */ /* 0x0c0fe2000000003d */
[----:B------:R-:W-:Y:S01]  /*14e20*/  FFMA R4, R140, R163, R4 ;  /* 0x000000a38c047223 */ /* 0x000fe20000000004 */
[-C--:B------:R-:W-:Y:S01]  /*14e30*/  FFMA R68, R142, R164.reuse, R7 ;  /* 0x000000a48e447223 */ /* 0x080fe20000000007 */
[----:B------:R-:W-:Y:S01]  /*14e40*/  FFMA R5, R140, -R164, R5 ;  /* 0x800000a48c057223 */ /* 0x000fe20000000005 */
[----:B------:R-:W0:Y:S01]  /*14e50*/  LDS.128 R60, [R3+UR8+0x8a0] ;  /* 0x0008a008033c7984 */ /* 0x000e220008000c00 */
[----:B------:R-:W-:Y:S01]  /*14e60*/  FFMA R4, R142, -R165, R4 ;  /* 0x800000a58e047223 */ /* 0x000fe20000000004 */
[-C--:B------:R-:W-:Y:S01]  /*14e70*/  FFMA R7, R141, -R163.reuse, R68 ;  /* 0x800000a38d077223 */ /* 0x080fe20000000044 */
[-C--:B------:R-:W-:Y:S01]  /*14e80*/  FFMA R6, R66, R156.reuse, R5 ;  /* 0x0000009c42067223 */ /* 0x080fe20000000005 */
[----:B------:R-:W-:Y:S01]  /*14e90*/  FFMA R70, R142, -R163, R70 ;  /* 0x800000a38e467223 */ /* 0x000fe20000000046 */
[-C--:B------:R-:W-:Y:S01]  /*14ea0*/  FFMA R5, R65, R156.reuse, R4 ;  /* 0x0000009c41057223 */ /* 0x080fe20000000004 */
[CC--:B------:R-:W-:Y:S01]  /*14eb0*/  FFMA R4, R64.reuse, R156.reuse, R7 ;  /* 0x0000009c40047223 */ /* 0x0c0fe20000000007 */
[C---:B------:R-:W-:Y:S01]  /*14ec0*/  FFMA R6, R67.reuse, R157, R6 ;  /* 0x0000009d43067223 */ /* 0x040fe20000000006 */
[C---:B------:R-:W-:Y:S01]  /*14ed0*/  FFMA R70, R67.reuse, R156, R70 ;  /* 0x0000009c43467223 */ /* 0x040fe20000000046 */
[CC--:B------:R-:W-:Y:S01]  /*14ee0*/  FFMA R68, R67.reuse, R158.reuse, R5 ;  /* 0x0000009e43447223 */ /* 0x0c0fe20000000005 */
[-C--:B------:R-:W-:Y:S01]  /*14ef0*/  FFMA R67, R67, R159.reuse, R4 ;  /* 0x0000009f43437223 */ /* 0x080fe20000000004 */
[CC--:B------:R-:W-:Y:S01]  /*14f00*/  FFMA R5, R65.reuse, R159.reuse, R6 ;  /* 0x0000009f41057223 */ /* 0x0c0fe20000000006 */
[C---:B------:R-:W-:Y:S01]  /*14f10*/  FFMA R7, R64.reuse, -R159, R70 ;  /* 0x8000009f40077223 */ /* 0x040fe20000000046 */
[-C--:B------:R-:W-:Y:S01]  /*14f20*/  FFMA R68, R64, R157.reuse, R68 ;  /* 0x0000009d40447223 */ /* 0x080fe20000000044 */
[-C--:B------:R-:W-:Y:S01]  /*14f30*/  FFMA R4, R66, R158.reuse, R67 ;  /* 0x0000009e42047223 */ /* 0x080fe20000000043 */
[-C--:B------:R-:W-:Y:S01]  /*14f40*/  FFMA R6, R64, -R158.reuse, R5 ;  /* 0x8000009e40067223 */ /* 0x080fe20000000005 */
[----:B------:R-:W-:Y:S01]  /*14f50*/  SEL R64, R154, RZ, !P4 ;  /* 0x000000ff9a407207 */ /* 0x000fe20006000000 */
[C---:B------:R-:W-:Y:S01]  /*14f60*/  FFMA R70, R65.reuse, -R158, R7 ;  /* 0x8000009e41467223 */ /* 0x040fe20000000007 */
[----:B------:R-:W-:Y:S01]  /*14f70*/  FFMA R4, R65, -R157, R4 ;  /* 0x8000009d41047223 */ /* 0x000fe20000000004 */
[C---:B----4-:R-:W-:Y:S01]  /*14f80*/  FMUL R65, R139.reuse, R163 ;  /* 0x000000a38b417220 */ /* 0x050fe20000400000 */
[----:B------:R-:W-:Y:S01]  /*14f90*/  ISETP.NE.U32.AND P4, PT, R64, RZ, PT ;  /* 0x000000ff4000720c */ /* 0x000fe20003f85070 */
[----:B------:R-:W-:Y:S01]  /*14fa0*/  FMUL R64, R136, R165 ;  /* 0x000000a588407220 */ /* 0x000fe20000400000 */
[C---:B------:R-:W-:Y:S01]  /*14fb0*/  FFMA R5, R66.reuse, -R159, R68 ;  /* 0x8000009f42057223 */ /* 0x040fe20000000044 */
[----:B------:R-:W-:Y:S01]  /*14fc0*/  FFMA R7, R66, -R157, R70 ;  /* 0x8000009d42077223 */ /* 0x000fe20000000046 */
[C---:B------:R-:W-:Y:S01]  /*14fd0*/  FMUL R68, R139.reuse, R164 ;  /* 0x000000a48b447220 */ /* 0x040fe20000400000 */
[-C--:B------:R-:W-:Y:S01]  /*14fe0*/  FFMA R70, R138, R162.reuse, R65 ;  /* 0x000000a28a467223 */ /* 0x080fe20000000041 */
[CC--:B------:R-:W-:Y:S01]  /*14ff0*/  FFMA R69, R139.reuse, R162.reuse, -R64 ;  /* 0x000000a28b457223 */ /* 0x0c0fe20000000840 */
[----:B------:R-:W-:Y:S01]  /*15000*/  FMUL R71, R139, R165 ;  /* 0x000000a58b477220 */ /* 0x000fe20000400000 */
[----:B------:R-:W1:Y:S01]  /*15010*/  LDS.128 R64, [R3+UR8+0xaa0] ;  /* 0x000aa00803407984 */ /* 0x000e620008000c00 */
[----:B------:R-:W-:-:S03]  /*15020*/  FFMA R68, R137, R162, R68 ;  /* 0x000000a289447223 */ /* 0x000fc60000000044 */
[----:B------:R2:W-:Y:S04]  /*15030*/  @P3 STG.E.128 desc[UR24][R168.64], R8 ;  /* 0x00000008a8003986 */ /* 0x0005e8000c101d18 */
[----:B------:R3:W-:Y:S01]  /*15040*/  @P2 STG.E.128 desc[UR24][R72.64+0x200], R4 ;  /* 0x0002000448002986 */ /* 0x0007e2000c101d18 */
[C---:B--2---:R-:W-:Y:S01]  /*15050*/  FFMA R11, R137.reuse, R165, R70 ;  /* 0x000000a5890b7223 */ /* 0x044fe20000000046 */
[C---:B------:R-:W-:Y:S01]  /*15060*/  FFMA R9, R136.reuse, R162, R71 ;  /* 0x000000a288097223 */ /* 0x040fe20000000047 */
[CC--:B------:R-:W-:Y:S01]  /*15070*/  FFMA R10, R137.reuse, -R164.reuse, R69 ;  /* 0x800000a4890a7223 */ /* 0x0c0fe20000000045 */
[CC--:B---3--:R-:W-:Y:S01]  /*15080*/  FFMA R4, R136.reuse, R163.reuse, R68 ;  /* 0x000000a388047223 */ /* 0x0c8fe20000000044 */
[-C--:B------:R-:W-:Y:S01]  /*15090*/  FFMA R5, R136, -R164.reuse, R11 ;  /* 0x800000a488057223 */ /* 0x080fe2000000000b */
[C---:B------:R-:W-:Y:S01]  /*150a0*/  FFMA R8, R138.reuse, R164, R9 ;  /* 0x000000a48a087223 */ /* 0x040fe20000000009 */
[C---:B------:R-:W-:Y:S01]  /*150b0*/  FFMA R10, R138.reuse, -R163, R10 ;  /* 0x800000a38a0a7223 */ /* 0x040fe2000000000a */
[----:B------:R-:W-:Y:S01]  /*150c0*/  FFMA R4, R138, -R165, R4 ;  /* 0x800000a58a047223 */ /* 0x000fe20000000004 */
[-C--:B0-----:R-:W-:Y:S01]  /*150d0*/  FFMA R6, R62, R156.reuse, R5 ;  /* 0x0000009c3e067223 */ /* 0x081fe20000000005 */
[----:B------:R-:W-:Y:S01]  /*150e0*/  FFMA R7, R137, -R163, R8 ;  /* 0x800000a389077223 */ /* 0x000fe20000000008 */
[-C--:B------:R-:W-:Y:S01]  /*150f0*/  FFMA R10, R63, R156.reuse, R10 ;  /* 0x0000009c3f0a7223 */ /* 0x080fe2000000000a */
[-C--:B------:R-:W-:Y:S01]  /*15100*/  FFMA R5, R61, R156.reuse, R4 ;  /* 0x0000009c3d057223 */ /* 0x080fe20000000004 */
[C---:B------:R-:W-:Y:S01]  /*15110*/  FFMA R6, R63.reuse, R157, R6 ;  /* 0x0000009d3f067223 */ /* 0x040fe20000000006 */
[C---:B------:R-:W-:Y:S01]  /*15120*/  FFMA R4, R60.reuse, R156, R7 ;  /* 0x0000009c3c047223 */ /* 0x040fe20000000007 */
[CC--:B------:R-:W-:Y:S01]  /*15130*/  FFMA R7, R60.reuse, -R159.reuse, R10 ;  /* 0x8000009f3c077223 */ /* 0x0c0fe2000000000a */
[-C--:B------:R-:W-:Y:S01]  /*15140*/  FFMA R8, R63, R158.reuse, R5 ;  /* 0x0000009e3f087223 */ /* 0x080fe20000000005 */
[----:B------:R-:W-:Y:S01]  /*15150*/  FFMA R5, R61, R159, R6 ;  /* 0x0000009f3d057223 */ /* 0x000fe20000000006 */
[----:B-----5:R-:W-:Y:S01]  /*15160*/  FMUL R9, R135, R163 ;  /* 0x000000a387097220 */ /* 0x020fe20000400000 */
[-C--:B------:R-:W-:Y:S01]  /*15170*/  FFMA R10, R61, -R158.reuse, R7 ;  /* 0x8000009e3d0a7223 */ /* 0x080fe20000000007 */
[C---:B------:R-:W-:Y:S01]  /*15180*/  FFMA R8, R60.reuse, R157, R8 ;  /* 0x0000009d3c087223 */ /* 0x040fe20000000008 */
[----:B------:R-:W-:Y:S01]  /*15190*/  FFMA R6, R60, -R158, R5 ;  /* 0x8000009e3c067223 */ /* 0x000fe20000000005 */
[C---:B------:R-:W-:Y:S01]  /*151a0*/  FMUL R11, R135.reuse, R165 ;  /* 0x000000a5870b7220 */ /* 0x040fe20000400000 */
[C---:B------:R-:W-:Y:S01]  /*151b0*/  FFMA R7, R62.reuse, -R157, R10 ;  /* 0x8000009d3e077223 */ /* 0x040fe2000000000a */
[----:B------:R-:W-:Y:S01]  /*151c0*/  FFMA R5, R62, -R159, R8 ;  /* 0x8000009f3e057223 */ /* 0x000fe20000000008 */
[----:B------:R-:W-:Y:S01]  /*151d0*/  FMUL R8, R135, R164 ;  /* 0x000000a487087220 */ /* 0x000fe20000400000 */
[-C--:B------:R-:W-:Y:S01]  /*151e0*/  FFMA R10, R134, R162.reuse, R9 ;  /* 0x000000a2860a7223 */ /* 0x080fe20000000009 */
[C---:B------:R-:W-:Y:S01]  /*151f0*/  FMUL R60, R132.reuse, R165 ;  /* 0x000000a5843c7220 */ /* 0x040fe20000400000 */
[----:B------:R-:W-:Y:S01]  /*15200*/  FFMA R63, R63, R159, R4 ;  /* 0x0000009f3f3f7223 */ /* 0x000fe20000000004 */
[CC--:B------:R-:W-:Y:S01]  /*15210*/  FFMA R8, R133.reuse, R162.reuse, R8 ;  /* 0x000000a285087223 */ /* 0x0c0fe20000000008 */
[----:B------:R-:W-:Y:S01]  /*15220*/  FFMA R9, R133, R165, R10 ;  /* 0x000000a585097223 */ /* 0x000fe2000000000a */
[CC--:B------:R-:W-:Y:S01]  /*15230*/  FFMA R11, R132.reuse, R162.reuse, R11 ;  /* 0x000000a2840b7223 */ /* 0x0c0fe2000000000b */
[----:B------:R-:W-:Y:S01]  /*15240*/  FFMA R60, R135, R162, -R60 ;  /* 0x000000a2873c7223 */ /* 0x000fe2000000083c */
[C---:B------:R-:W-:Y:S01]  /*15250*/  FFMA R8, R132.reuse, R163, R8 ;  /* 0x000000a384087223 */ /* 0x040fe20000000008 */
[----:B------:R-:W-:Y:S01]  /*15260*/  FFMA R9, R132, -R164, R9 ;  /* 0x800000a484097223 */ /* 0x000fe20000000009 */
[----:B------:R-:W-:Y:S01]  /*15270*/  FFMA R4, R62, R158, R63 ;  /* 0x0000009e3e047223 */ /* 0x000fe2000000003f */
[CC--:B------:R-:W-:Y:S01]  /*15280*/  FFMA R10, R134.reuse, R164.reuse, R11 ;  /* 0x000000a4860a7223 */ /* 0x0c0fe2000000000b */
[----:B------:R-:W-:Y:S01]  /*15290*/  FFMA R11, R133, -R164, R60 ;  /* 0x800000a4850b7223 */ /* 0x000fe2000000003c */
[----:B------:R-:W-:Y:S01]  /*152a0*/  FFMA R8, R134, -R165, R8 ;  /* 0x800000a586087223 */ /* 0x000fe20000000008 */
[-C--:B-1----:R-:W-:Y:S01]  /*152b0*/  FFMA R60, R66, R156.reuse, R9 ;  /* 0x0000009c423c7223 */ /* 0x082fe20000000009 */
[----:B------:R-:W-:Y:S01]  /*152c0*/  FFMA R4, R61, -R157, R4 ;  /* 0x8000009d3d047223 */ /* 0x000fe20000000004 */
[-C--:B------:R-:W-:Y:S01]  /*152d0*/  FFMA R61, R133, -R163.reuse, R10 ;  /* 0x800000a3853d7223 */ /* 0x080fe2000000000a */
[-C--:B------:R-:W-:Y:S01]  /*152e0*/  FFMA R9, R65, R156.reuse, R8 ;  /* 0x0000009c41097223 */ /* 0x080fe20000000008 */
[----:B------:R-:W-:Y:S01]  /*152f0*/  FFMA R11, R134, -R163, R11 ;  /* 0x800000a3860b7223 */ /* 0x000fe2000000000b */
[C---:B------:R-:W-:Y:S01]  /*15300*/  FFMA R60, R67.reuse, R157, R60 ;  /* 0x0000009d433c7223 */ /* 0x040fe2000000003c */
[C---:B------:R-:W-:Y:S01]  /*15310*/  FFMA R10, R64.reuse, R156, R61 ;  /* 0x0000009c400a7223 */ /* 0x040fe2000000003d */
[C---:B------:R-:W-:Y:S01]  /*15320*/  FFMA R8, R67.reuse, R158, R9 ;  /* 0x0000009e43087223 */ /* 0x040fe20000000009 */
[----:B------:R-:W-:Y:S01]  /*15330*/  FFMA R11, R67, R156, R11 ;  /* 0x0000009c430b7223 */ /* 0x000fe2000000000b */
[-C--:B------:R-:W-:Y:S01]  /*15340*/  FFMA R9, R65, R159.reuse, R60 ;  /* 0x0000009f41097223 */ /* 0x080fe2000000003c */
[----:B------:R-:W-:Y:S01]  /*15350*/  FFMA R67, R67, R159, R10 ;  /* 0x0000009f43437223 */ /* 0x000fe2000000000a */
[C---:B------:R-:W-:Y:S01]  /*15360*/  FFMA R8, R64.reuse, R157, R8 ;  /* 0x0000009d40087223 */ /* 0x040fe20000000008 */
[CC--:B------:R-:W-:Y:S01]  /*15370*/  FFMA R68, R64.reuse, -R159.reuse, R11 ;  /* 0x8000009f40447223 */ /* 0x0c0fe2000000000b */
[-C--:B------:R-:W-:Y:S01]  /*15380*/  FFMA R10, R64, -R158.reuse, R9 ;  /* 0x8000009e400a7223 */ /* 0x080fe20000000009 */
[----:B------:R-:W-:Y:S01]  /*15390*/  IADD3 R62, P2, PT, R128, UR4, RZ ;  /* 0x00000004803e7c10 */ /* 0x000fe2000ff5e0ff */
[CC--:B------:R-:W-:Y:S01]  /*153a0*/  FFMA R70, R66.reuse, R158.reuse, R67 ;  /* 0x0000009e42467223 */ /* 0x0c0fe20000000043 */
[----:B------:R-:W-:Y:S01]  /*153b0*/  IADD3 R64, PT, PT, R155, 0x8, RZ ;  /* 0x000000089b407810 */ /* 0x000fe20007ffe0ff */
[----:B------:R-:W-:Y:S01]  /*153c0*/  FFMA R68, R65, -R158, R68 ;  /* 0x8000009e41447223 */ /* 0x000fe20000000044 */
[----:B------:R-:W-:Y:S01]  /*153d0*/  IADD3.X R63, PT, PT, R129, UR5, RZ, P2, !PT ;  /* 0x00000005813f7c10 */ /* 0x000fe200097fe4ff */
[----:B------:R-:W-:Y:S01]  /*153e0*/  FFMA R9, R66, -R159, R8 ;  /* 0x8000009f42097223 */ /* 0x000fe20000000008 */
[----:B------:R-:W-:Y:S01]  /*153f0*/  ISETP.LT.AND P2, PT, R64, UR9, P1 ;  /* 0x0000000940007c0c */ /* 0x000fe20008f41270 */
[----:B------:R-:W-:Y:S01]  /*15400*/  FFMA R11, R66, -R157, R68 ;  /* 0x8000009d420b7223 */ /* 0x000fe20000000044 */
[----:B------:R-:W-:Y:S01]  /*15410*/  IADD3 R60, P3, PT, R172, R167, RZ ;  /* 0x000000a7ac3c7210 */ /* 0x000fe20007f7e0ff */
[----:B------:R0:W-:Y:S01]  /*15420*/  @P5 STG.E.128 desc[UR24][R62.64], R4 ;  /* 0x000000043e005986 */ /* 0x0001e2000c101d18 */
[----:B------:R-:W-:-:S02]  /*15430*/  FFMA R8, R65, -R157, R70 ;  /* 0x8000009d41087223 */ /* 0x000fc40000000046 */
[----:B------:R-:W-:Y:S02]  /*15440*/  IADD3.X R61, PT, PT, R173, R166, RZ, P3, !PT ;  /* 0x000000a6ad3d7210 */ /* 0x000fe40001ffe4ff */
[----:B0-----:R-:W-:Y:S02]  /*15450*/  @P4 MOV R4, R62 ;  /* 0x0000003e00044202 */ /* 0x001fe40000000f00 */
[----:B------:R-:W-:-:S05]  /*15460*/  @P4 MOV R5, R63 ;  /* 0x0000003f00054202 */ /* 0x000fca0000000f00 */
[----:B------:R0:W-:Y:S04]  /*15470*/  @P4 STG.E.128 desc[UR24][R4.64+0x200], R8 ;  /* 0x0002000804004986 */ /* 0x0001e8000c101d18 */
[----:B------:R-:W2:Y:S01]  /*15480*/  @P2 LDG.E.LTC128B.128 R144, desc[UR24][R60.64] ;  /* 0x000000183c902981 */ /* 0x000ea2000c1e1d20 */
[----:B------:R-:W-:Y:S02]  /*15490*/  ISETP.LT.AND P2, PT, R64, UR9, P0 ;  /* 0x0000000940007c0c */ /* 0x000fe40008741270 */
[----:B------:R-:W-:-:S11]  /*154a0*/  IADD3 R65, PT, PT, R155, 0xa, RZ ;  /* 0x0000000a9b417810 */ /* 0x000fd60007ffe0ff */
[----:B0-----:R-:W-:Y:S02]  /*154b0*/  @P2 MOV R4, R60 ;  /* 0x0000003c00042202 */ /* 0x001fe40000000f00 */
        /* <DEDUP_REMOVED lines=10> */
[----:B------:R-:W-:Y:S01]  /*15560*/  BAR.SYNC.DEFER_BLOCKING 0x0 ;  /* 0x0000000000007b1d */ /* 0x000fe20000010000 */
[----:B------:R-:W-:Y:S02]  /*15570*/  ISETP.GE.AND P2, PT, R64, UR9, PT ;  /* 0x0000000940007c0c */ /* 0x000fe4000bf46270 */
[----:B------:R-:W-:Y:S02]  /*15580*/  ISETP.GE.AND P3, PT, R65, UR9, PT ;  /* 0x0000000941007c0c */ /* 0x000fe4000bf66270 */
[----:B------:R-:W-:Y:S02]  /*15590*/  IADD3 R64, P4, PT, R168, UR4, RZ ;  /* 0x00000004a8407c10 */ /* 0x000fe4000ff9e0ff */
[----:B------:R-:W-:Y:S02]  /*155a0*/  SEL R10, R153, RZ, !P2 ;  /* 0x000000ff990a7207 */ /* 0x000fe40005000000 */
[----:B------:R-:W-:-:S02]  /*155b0*/  IADD3.X R65, PT, PT, R169, UR5, RZ, P4, !PT ;  /* 0x00000005a9417c10 */ /* 0x000fc4000a7fe4ff */
[----:B------:R-:W-:Y:S02]  /*155c0*/  ISETP.NE.U32.AND P5, PT, R10, RZ, PT ;  /* 0x000000ff0a00720c */ /* 0x000fe40003fa5070 */
[----:B0-----:R-:W-:Y:S02]  /*155d0*/  SEL R9, R154, RZ, !P2 ;  /* 0x000000ff9a097207 */ /* 0x001fe40005000000 */
[----:B------:R-:W-:Y:S01]  /*155e0*/  SEL R8, R153, RZ, !P3 ;  /* 0x000000ff99087207 */ /* 0x000fe20005800000 */
[----:B------:R0:W-:Y:S01]  /*155f0*/  STS.128 [R152], R12 ;  /* 0x0000000c98007388 */ /* 0x0001e20000000c00 */
[----:B------:R-:W-:Y:S02]  /*15600*/  ISETP.NE.U32.AND P2, PT, R9, RZ, PT ;  /* 0x000000ff0900720c */ /* 0x000fe40003f45070 */
[----:B------:R-:W-:Y:S01]  /*15610*/  ISETP.NE.U32.AND P4, PT, R8, RZ, PT ;  /* 0x000000ff0800720c */ /* 0x000fe20003f85070 */
[----:B------:R-:W-:Y:S04]  /*15620*/  STS.128 [R152+0x80], R56 ;  /* 0x0000803898007388 */ /* 0x000fe80000000c00 */
[----:B------:R-:W-:Y:S04]  /*15630*/  STS.128 [R152+0x100], R76 ;  /* 0x0001004c98007388 */ /* 0x000fe80000000c00 */
[----:B------:R-:W-:Y:S01]  /*15640*/  STS.128 [R152+0x180], R120 ;  /* 0x0001807898007388 */ /* 0x000fe20000000c00 */
[----:B------:R-:W-:Y:S06]  /*15650*/  BAR.SYNC.DEFER_BLOCKING 0x0 ;  /* 0x0000000000007b1d */ /* 0x000fec0000010000 */
[----:B------:R-:W1:Y:S04]  /*15660*/  LDS.128 R4, [R3+UR8] ;  /* 0x0000000803047984 */ /* 0x000e680008000c00 */
[----:B------:R-:W3:Y:S01]  /*15670*/  LDS.128 R56, [R3+UR8+0x200] ;  /* 0x0002000803387984 */ /* 0x000ee20008000c00 */
[C---:B--2---:R-:W-:Y:S01]  /*15680*/  FMUL R11, R147.reuse, R165 ;  /* 0x000000a5930b7220 */ /* 0x044fe20000400000 */
[C---:B------:R-:W-:Y:S01]  /*15690*/  FMUL R9, R147.reuse, R163 ;  /* 0x000000a393097220 */ /* 0x040fe20000400000 */
[CC--:B------:R-:W-:Y:S01]  /*156a0*/  FMUL R8, R144.reuse, R165.reuse ;  /* 0x000000a590087220 */ /* 0x0c0fe20000400000 */
[C---:B0-----:R-:W-:Y:S01]  /*156b0*/  FMUL R12, R147.reuse, R164 ;  /* 0x000000a4930c7220 */ /* 0x041fe20000400000 */
        /* <DEDUP_REMOVED lines=13> */
[-C--:B------:R-:W-:Y:S01]  /*15790*/  FFMA R8, R6, R156.reuse, R11 ;  /* 0x0000009c06087223 */ /* 0x080fe2000000000b */
[-C--:B------:R-:W-:Y:S01]  /*157a0*/  FFMA R11, R7, R156.reuse, R12 ;  /* 0x0000009c070b7223 */ /* 0x080fe2000000000c */
[----:B------:R-:W-:Y:S01]  /*157b0*/  FFMA R13, R5, R156, R14 ;  /* 0x0000009c050d7223 */ /* 0x000fe2000000000e */
[C---:B------:R-:W-:Y:S01]  /*157c0*/  FFMA R9, R7.reuse, R159, R10 ;  /* 0x0000009f07097223 */ /* 0x040fe2000000000a */
[C---:B------:R-:W-:Y:S01]  /*157d0*/  FFMA R8, R7.reuse, R157, R8 ;  /* 0x0000009d07087223 */ /* 0x040fe20000000008 */
[----:B------:R-:W-:Y:S01]  /*157e0*/  FFMA R11, R4, -R159, R11 ;  /* 0x8000009f040b7223 */ /* 0x000fe2000000000b */
[----:B------:R-:W-:-:S02]  /*157f0*/  FFMA R10, R7, R158, R13 ;  /* 0x0000009e070a7223 */ /* 0x000fc4000000000d */
        /* <DEDUP_REMOVED lines=8> */
[CC--:B---3--:R-:W-:Y:S01]  /*15880*/  FMUL R7, R143.reuse, R165.reuse ;  /* 0x000000a58f077220 */ /* 0x0c8fe20000400000 */
[C---:B------:R-:W-:Y:S01]  /*15890*/  FMUL R6, R140.reuse, R165 ;  /* 0x000000a58c067220 */ /* 0x040fe20000400000 */
[C---:B------:R-:W-:Y:S01]  /*158a0*/  FMUL R4, R143.reuse, R164 ;  /* 0x000000a48f047220 */ /* 0x040fe20000400000 */
[CC--:B------:R-:W-:Y:S01]  /*158b0*/  FMUL R15, R143.reuse, R163.reuse ;  /* 0x000000a38f0f7220 */ /* 0x0c0fe20000400000 */
[-C--:B------:R-:W-:Y:S01]  /*158c0*/  FFMA R7, R140, R162.reuse, R7 ;  /* 0x000000a28c077223 */ /* 0x080fe20000000007 */
        /* <DEDUP_REMOVED lines=9> */
[----:B------:R-:W0:Y:S01]  /*15960*/  LDS.128 R12, [R3+UR8+0x8a0] ;  /* 0x0008a008030c7984 */ /* 0x000e220008000c00 */
[----:B------:R-:W-:Y:S01]  /*15970*/  FFMA R6, R142, -R165, R6 ;  /* 0x800000a58e067223 */ /* 0x000fe20000000006 */
[----:B------:R-:W-:Y:S01]  /*15980*/  FFMA R7, R140, -R164, R7 ;  /* 0x800000a48c077223 */ /* 0x000fe20000000007 */
[-C--:B------:R-:W-:Y:S01]  /*15990*/  FFMA R4, R59, R156.reuse, R4 ;  /* 0x0000009c3b047223 */ /* 0x080fe20000000004 */
[-C--:B------:R-:W-:Y:S01]  /*159a0*/  FFMA R68, R56, R156.reuse, R5 ;  /* 0x0000009c38447223 */ /* 0x080fe20000000005 */
[-C--:B------:R-:W-:Y:S01]  /*159b0*/  FFMA R5, R57, R156.reuse, R6 ;  /* 0x0000009c39057223 */ /* 0x080fe20000000006 */
[----:B------:R-:W-:Y:S01]  /*159c0*/  FFMA R6, R58, R156, R7 ;  /* 0x0000009c3a067223 */ /* 0x000fe20000000007 */
[-C--:B------:R-:W-:Y:S01]  /*159d0*/  FFMA R4, R56, -R159.reuse, R4 ;  /* 0x8000009f38047223 */ /* 0x080fe20000000004 */
[C---:B------:R-:W-:Y:S01]  /*159e0*/  FFMA R69, R59.reuse, R159, R68 ;  /* 0x0000009f3b457223 */ /* 0x040fe20000000044 */
[CC--:B------:R-:W-:Y:S01]  /*159f0*/  FFMA R5, R59.reuse, R158.reuse, R5 ;  /* 0x0000009e3b057223 */ /* 0x0c0fe20000000005 */
[-C--:B------:R-:W-:Y:S01]  /*15a00*/  FFMA R6, R59, R157.reuse, R6 ;  /* 0x0000009d3b067223 */ /* 0x080fe20000000006 */
[CC--:B------:R-:W-:Y:S01]  /*15a10*/  FFMA R7, R57.reuse, -R158.reuse, R4 ;  /* 0x8000009e39077223 */ /* 0x0c0fe20000000004 */
[-C--:B------:R-:W-:Y:S01]  /*15a20*/  FFMA R4, R58, R158.reuse, R69 ;  /* 0x0000009e3a047223 */ /* 0x080fe20000000045 */
[----:B------:R-:W-:Y:S01]  /*15a30*/  FFMA R5, R56, R157, R5 ;  /* 0x0000009d38057223 */ /* 0x000fe20000000005 */
[----:B------:R-:W-:Y:S01]  /*15a40*/  SEL R59, R154, RZ, !P3 ;  /* 0x000000ff9a3b7207 */ /* 0x000fe20005800000 */
[C---:B------:R-:W-:Y:S01]  /*15a50*/  FFMA R69, R57.reuse, R159, R6 ;  /* 0x0000009f39457223 */ /* 0x040fe20000000006 */
[C---:B------:R-:W-:Y:S01]  /*15a60*/  FFMA R7, R58.reuse, -R157, R7 ;  /* 0x8000009d3a077223 */ /* 0x040fe20000000007 */
[----:B------:R-:W-:Y:S01]  /*15a70*/  FFMA R5, R58, -R159, R5 ;  /* 0x8000009f3a057223 */ /* 0x000fe20000000005 */
[----:B------:R1:W-:Y:S01]  /*15a80*/  @P5 STG.E.128 desc[UR24][R64.64], R8 ;  /* 0x0000000840005986 */ /* 0x0003e2000c101d18 */
[----:B------:R-:W-:Y:S01]  /*15a90*/  FFMA R4, R57, -R157, R4 ;  /* 0x8000009d39047223 */ /* 0x000fe20000000004 */
[----:B------:R-:W-:Y:S01]  /*15aa0*/  FFMA R6, R56, -R158, R69 ;  /* 0x8000009e38067223 */ /* 0x000fe20000000045 */
[----:B------:R-:W-:Y:S01]  /*15ab0*/  ISETP.NE.U32.AND P3, PT, R59, RZ, PT ;  /* 0x000000ff3b00720c */ /* 0x000fe20003f65070 */
[CC--:B----4-:R-:W-:Y:S01]  /*15ac0*/  FMUL R58, R136.reuse, R165.reuse ;  /* 0x000000a5883a7220 */ /* 0x0d0fe20000400000 */
[C---:B------:R-:W-:Y:S01]  /*15ad0*/  FMUL R59, R139.reuse, R165 ;  /* 0x000000a58b3b7220 */ /* 0x040fe20000400000 */
[C---:B------:R-:W-:Y:S01]  /*15ae0*/  FMUL R56, R139.reuse, R164 ;  /* 0x000000a48b387220 */ /* 0x040fe20000400000 */
[C---:B------:R-:W-:Y:S01]  /*15af0*/  FMUL R71, R139.reuse, R163 ;  /* 0x000000a38b477220 */ /* 0x040fe20000400000 */
[-C--:B------:R-:W-:Y:S01]  /*15b00*/  FFMA R69, R139, R162.reuse, -R58 ;  /* 0x000000a28b457223 */ /* 0x080fe2000000083a */
[-C--:B------:R-:W-:Y:S01]  /*15b10*/  FFMA R59, R136, R162.reuse, R59 ;  /* 0x000000a2883b7223 */ /* 0x080fe2000000003b */
[-C--:B------:R-:W-:Y:S01]  /*15b20*/  FFMA R57, R137, R162.reuse, R56 ;  /* 0x000000a289397223 */ /* 0x080fe20000000038 */
[----:B------:R-:W-:Y:S01]  /*15b30*/  FFMA R56, R138, R162, R71 ;  /* 0x000000a28a387223 */ /* 0x000fe20000000047 */
[----:B------:R-:W-:-:S02]  /*15b40*/  IADD3 R68, PT, PT, R155, 0xc, RZ ;  /* 0x0000000c9b447810 */ /* 0x000fc40007ffe0ff */
[----:B------:R-:W-:Y:S02]  /*15b50*/  FFMA R58, R136, R163, R57 ;  /* 0x000000a3883a7223 */ /* 0x000fe40000000039 */
[----:B------:R-:W-:Y:S02]  /*15b60*/  ISETP.LT.AND P5, PT, R68, UR9, P1 ;  /* 0x0000000944007c0c */ /* 0x000fe40008fa1270 */
[----:B------:R-:W-:-:S04]  /*15b70*/  FFMA R58, R138, -R165, R58 ;  /* 0x800000a58a3a7223 */ /* 0x000fc8000000003a */
[----:B0-----:R-:W-:Y:S01]  /*15b80*/  FFMA R58, R13, R156, R58 ;  /* 0x0000009c0d3a7223 */ /* 0x001fe2000000003a */
[----:B-1----:R-:W-:Y:S01]  /*15b90*/  @P2 MOV R8, R64 ;  /* 0x0000004000082202 */ /* 0x002fe20000000f00 */
[-C--:B------:R-:W-:Y:S01]  /*15ba0*/  FFMA R11, R137, -R164.reuse, R69 ;  /* 0x800000a4890b7223 */ /* 0x080fe20000000045 */
[----:B------:R-:W-:Y:S01]  /*15bb0*/  @P2 MOV R9, R65 ;  /* 0x0000004100092202 */ /* 0x000fe20000000f00 */
[----:B------:R-:W-:-:S04]  /*15bc0*/  FFMA R10, R138, R164, R59 ;  /* 0x000000a48a0a7223 */ /* 0x000fc8000000003b */
[----:B------:R0:W-:Y:S04]  /*15bd0*/  @P2 STG.E.128 desc[UR24][R8.64+0x200], R4 ;  /* 0x0002000408002986 */ /* 0x0001e8000c101d18 */
[----:B------:R-:W1:Y:S01]  /*15be0*/  LDS.128 R4, [R3+UR8+0xaa0] ;  /* 0x000aa00803047984 */ /* 0x000e620008000c00 */
[C---:B0-----:R-:W-:Y:S01]  /*15bf0*/  FFMA R9, R137.reuse, R165, R56 ;  /* 0x000000a589097223 */ /* 0x041fe20000000038 */
[-C--:B------:R-:W-:Y:S01]  /*15c00*/  FFMA R8, R138, -R163.reuse, R11 ;  /* 0x800000a38a087223 */ /* 0x080fe2000000000b */
[----:B------:R-:W-:Y:S02]  /*15c10*/  FFMA R11, R137, -R163, R10 ;  /* 0x800000a3890b7223 */ /* 0x000fe4000000000a */
[----:B------:R-:W-:Y:S01]  /*15c20*/  FFMA R9, R136, -R164, R9 ;  /* 0x800000a488097223 */ /* 0x000fe20000000009 */
[-C--:B------:R-:W-:Y:S01]  /*15c30*/  FFMA R8, R15, R156.reuse, R8 ;  /* 0x0000009c0f087223 */ /* 0x080fe20000000008 */
[----:B------:R-:W-:-:S02]  /*15c40*/  FFMA R56, R12, R156, R11 ;  /* 0x0000009c0c387223 */ /* 0x000fc4000000000b */
        /* <DEDUP_REMOVED lines=8> */
[C---:B------:R-:W-:Y:S01]  /*15cd0*/  FFMA R15, R13.reuse, R159, R10 ;  /* 0x0000009f0d0f7223 */ /* 0x040fe2000000000a */
[----:B-----5:R-:W-:Y:S01]  /*15ce0*/  FMUL R56, R132, R165 ;  /* 0x000000a584387220 */ /* 0x020fe20000400000 */
[----:B------:R-:W-:Y:S01]  /*15cf0*/  FFMA R8, R13, -R157, R8 ;  /* 0x8000009d0d087223 */ /* 0x000fe20000000008 */
[C---:B------:R-:W-:Y:S01]  /*15d00*/  FMUL R13, R135.reuse, R165 ;  /* 0x000000a5870d7220 */ /* 0x040fe20000400000 */
[----:B------:R-:W-:Y:S01]  /*15d10*/  FFMA R10, R12, -R158, R15 ;  /* 0x8000009e0c0a7223 */ /* 0x000fe2000000000f */
[C---:B------:R-:W-:Y:S01]  /*15d20*/  FMUL R15, R135.reuse, R163 ;  /* 0x000000a3870f7220 */ /* 0x040fe20000400000 */
[----:B------:R-:W-:Y:S01]  /*15d30*/  FMUL R12, R135, R164 ;  /* 0x000000a4870c7220 */ /* 0x000fe20000400000 */
[C---:B------:R-:W-:Y:S01]  /*15d40*/  FFMA R11, R14.reuse, -R157, R11 ;  /* 0x8000009d0e0b7223 */ /* 0x040fe2000000000b */
[----:B------:R-:W-:Y:S01]  /*15d50*/  FFMA R9, R14, -R159, R9 ;  /* 0x8000009f0e097223 */ /* 0x000fe20000000009 */
[-C--:B------:R-:W-:Y:S01]  /*15d60*/  FFMA R13, R132, R162.reuse, R13 ;  /* 0x000000a2840d7223 */ /* 0x080fe2000000000d */
[CC--:B------:R-:W-:Y:S01]  /*15d70*/  FFMA R14, R134.reuse, R162.reuse, R15 ;  /* 0x000000a2860e7223 */ /* 0x0c0fe2000000000f */
[-C--:B------:R-:W-:Y:S01]  /*15d80*/  FFMA R57, R133, R162.reuse, R12 ;  /* 0x000000a285397223 */ /* 0x080fe2000000000c */
[----:B------:R-:W-:Y:S01]  /*15d90*/  FFMA R56, R135, R162, -R56 ;  /* 0x000000a287387223 */ /* 0x000fe20000000838 */
[-C--:B------:R-:W-:Y:S01]  /*15da0*/  FFMA R12, R134, R164.reuse, R13 ;  /* 0x000000a4860c7223 */ /* 0x080fe2000000000d */
[C---:B------:R-:W-:Y:S01]  /*15db0*/  FFMA R13, R133.reuse, R165, R14 ;  /* 0x000000a5850d7223 */ /* 0x040fe2000000000e */
[-C--:B------:R-:W-:Y:S01]  /*15dc0*/  FFMA R57, R132, R163.reuse, R57 ;  /* 0x000000a384397223 */ /* 0x080fe20000000039 */
[CC--:B------:R-:W-:Y:S01]  /*15dd0*/  FFMA R56, R133.reuse, -R164.reuse, R56 ;  /* 0x800000a485387223 */ /* 0x0c0fe20000000038 */
[----:B------:R-:W-:Y:S01]  /*15de0*/  FFMA R15, R133, -R163, R12 ;  /* 0x800000a3850f7223 */ /* 0x000fe2000000000c */
[----:B------:R-:W-:Y:S01]  /*15df0*/  IADD3 R58, P2, PT, R62, UR4, RZ ;  /* 0x000000043e3a7c10 */ /* 0x000fe2000ff5e0ff */
[----:B------:R-:W-:Y:S01]  /*15e00*/  FFMA R13, R132, -R164, R13 ;  /* 0x800000a4840d7223 */ /* 0x000fe2000000000d */
[C---:B------:R-:W-:Y:S01]  /*15e10*/  FFMA R62, R134.reuse, -R165, R57 ;  /* 0x800000a5863e7223 */ /* 0x040fe20000000039 */
[----:B------:R-:W-:Y:S01]  /*15e20*/  FFMA R56, R134, -R163, R56 ;  /* 0x800000a386387223 */ /* 0x000fe20000000038 */
[-C--:B-1----:R-:W-:Y:S01]  /*15e30*/  FFMA R14, R4, R156.reuse, R15 ;  /* 0x0000009c040e7223 */ /* 0x082fe2000000000f */
[-C--:B------:R-:W-:Y:S01]  /*15e40*/  FFMA R12, R6, R156.reuse, R13 ;  /* 0x0000009c060c7223 */ /* 0x080fe2000000000d */
[-C--:B------:R-:W-:Y:S01]  /*15e50*/  FFMA R57, R5, R156.reuse, R62 ;  /* 0x0000009c05397223 */ /* 0x080fe2000000003e */
[C---:B------:R-:W-:Y:S01]  /*15e60*/  FFMA R15, R7.reuse, R156, R56 ;  /* 0x0000009c070f7223 */ /* 0x040fe20000000038 */
[C---:B------:R-:W-:Y:S01]  /*15e70*/  FFMA R13, R7.reuse, R159, R14 ;  /* 0x0000009f070d7223 */ /* 0x040fe2000000000e */
[C---:B------:R-:W-:Y:S01]  /*15e80*/  FFMA R12, R7.reuse, R157, R12 ;  /* 0x0000009d070c7223 */ /* 0x040fe2000000000c */
[-C--:B------:R-:W-:Y:S01]  /*15e90*/  FFMA R7, R7, R158.reuse, R57 ;  /* 0x0000009e07077223 */ /* 0x080fe20000000039 */
[----:B------:R-:W-:Y:S01]  /*15ea0*/  FFMA R15, R4, -R159, R15 ;  /* 0x8000009f040f7223 */ /* 0x000fe2000000000f */
[----:B------:R-:W-:Y:S01]  /*15eb0*/  IADD3.X R59, PT, PT, R63, UR5, RZ, P2, !PT ;  /* 0x000000053f3b7c10 */ /* 0x000fe200097fe4ff */
[-C--:B------:R-:W-:Y:S01]  /*15ec0*/  FFMA R14, R6, R158.reuse, R13 ;  /* 0x0000009e060e7223 */ /* 0x080fe2000000000d */
[----:B------:R-:W-:Y:S01]  /*15ed0*/  IADD3 R56, P2, PT, R60, R167, RZ ;  /* 0x000000a73c387210 */ /* 0x000fe20007f5e0ff */
[C---:B------:R-:W-:Y:S01]  /*15ee0*/  FFMA R13, R5.reuse, R159, R12 ;  /* 0x0000009f050d7223 */ /* 0x040fe2000000000c */
[CC--:B------:R-:W-:Y:S01]  /*15ef0*/  FFMA R15, R5.reuse, -R158.reuse, R15 ;  /* 0x8000009e050f7223 */ /* 0x0c0fe2000000000f */
[CC--:B------:R-:W-:Y:S01]  /*15f00*/  FFMA R60, R4.reuse, R157.reuse, R7 ;  /* 0x0000009d043c7223 */ /* 0x0c0fe20000000007 */
[-C--:B------:R-:W-:Y:S01]  /*15f10*/  FFMA R12, R5, -R157.reuse, R14 ;  /* 0x8000009d050c7223 */ /* 0x080fe2000000000e */
[----:B------:R-:W-:Y:S01]  /*15f20*/  FFMA R14, R4, -R158, R13 ;  /* 0x8000009e040e7223 */ /* 0x000fe2000000000d */
[C---:B------:R-:W-:Y:S01]  /*15f30*/  FFMA R15, R6.reuse, -R157, R15 ;  /* 0x8000009d060f7223 */ /* 0x040fe2000000000f */
[----:B------:R-:W-:Y:S01]  /*15f40*/  FFMA R13, R6, -R159, R60 ;  /* 0x8000009f060d7223 */ /* 0x000fe2000000003c */
[----:B------:R-:W-:Y:S01]  /*15f50*/  @P3 MOV R4, R58 ;  /* 0x0000003a00043202 */ /* 0x000fe20000000f00 */
[----:B------:R-:W-:Y:S01]  /*15f60*/  @P4 STG.E.128 desc[UR24][R58.64], R8 ;  /* 0x000000083a004986 */ /* 0x000fe2000c101d18 */
[----:B------:R-:W-:-:S02]  /*15f70*/  @P3 MOV R5, R59 ;  /* 0x0000003b00053202 */ /* 0x000fc40000000f00 */
[----:B------:R-:W-:-:S03]  /*15f80*/  IADD3.X R57, PT, PT, R61, R166, RZ, P2, !PT ;  /* 0x000000a63d397210 */ /* 0x000fc600017fe4ff */
        /* <DEDUP_REMOVED lines=18> */
[----:B------:R-:W-:Y:S02]  /*160b0*/  SEL R10, R153, RZ, !P2 ;  /* 0x000000ff990a7207 */ /* 0x000fe40005000000 */
[----:B------:R-:W-:Y:S02]  /*160c0*/  IADD3 R62, P4, PT, R64, UR4, RZ ;  /* 0x00000004403e7c10 */ /* 0x000fe4000ff9e0ff */
[----:B------:R-:W-:-:S02]  /*160d0*/  ISETP.NE.U32.AND P5, PT, R10, RZ, PT ;  /* 0x000000ff0a00720c */ /* 0x000fc40003fa5070 */
[----:B------:R-:W-:Y:S02]  /*160e0*/  IADD3.X R63, PT, PT, R65, UR5, RZ, P4, !PT ;  /* 0x00000005413f7c10 */ /* 0x000fe4000a7fe4ff */
[----:B0-----:R-:W-:Y:S02]  /*160f0*/  SEL R9, R154, RZ, !P2 ;  /* 0x000000ff9a097207 */ /* 0x001fe40005000000 */
[----:B------:R-:W-:Y:S01]  /*16100*/  SEL R8, R153, RZ, !P3 ;  /* 0x000000ff99087207 */ /* 0x000fe20005800000 */
[----:B------:R-:W-:Y:S01]  /*16110*/  STS.128 [R152], R16 ;  /* 0x0000001098007388 */ /* 0x000fe20000000c00 */
[----:B------:R-:W-:Y:S02]  /*16120*/  ISETP.NE.U32.AND P2, PT, R9, RZ, PT ;  /* 0x000000ff0900720c */ /* 0x000fe40003f45070 */
[----:B------:R-:W-:Y:S01]  /*16130*/  ISETP.NE.U32.AND P4, PT, R8, RZ, PT ;  /* 0x000000ff0800720c */ /* 0x000fe20003f85070 */
[----:B------:R-:W-:Y:S04]  /*16140*/  STS.128 [R152+0x80], R52 ;  /* 0x0000803498007388 */ /* 0x000fe80000000c00 */
[----:B------:R-:W-:Y:S04]  /*16150*/  STS.128 [R152+0x100], R80 ;  /* 0x0001005098007388 */ /* 0x000fe80000000c00 */
[----:B------:R-:W-:Y:S01]  /*16160*/  STS.128 [R152+0x180], R116 ;  /* 0x0001807498007388 */ /* 0x000fe20000000c00 */
[----:B------:R-:W-:Y:S06]  /*16170*/  BAR.SYNC.DEFER_BLOCKING 0x0 ;  /* 0x0000000000007b1d */ /* 0x000fec0000010000 */
[----:B------:R-:W0:Y:S04]  /*16180*/  LDS.128 R4, [R3+UR8] ;  /* 0x0000000803047984 */ /* 0x000e280008000c00 */
[----:B------:R-:W1:Y:S01]  /*16190*/  LDS.128 R16, [R3+UR8+0x200] ;  /* 0x0002000803107984 */ /* 0x000e620008000c00 */
        /* <DEDUP_REMOVED lines=35> */
[C---:B------:R-:W-:Y:S01]  /*163d0*/  FMUL R4, R143.reuse, R164 ;  /* 0x000000a48f047220 */ /* 0x040fe20000400000 */
[-C--:B------:R-:W-:Y:S01]  /*163e0*/  FFMA R13, R143, R162.reuse, -R6 ;  /* 0x000000a28f0d7223 */ /* 0x080fe20000000806 */
[-C--:B------:R-:W-:Y:S01]  /*163f0*/  FFMA R5, R140, R162.reuse, R5 ;  /* 0x000000a28c057223 */ /* 0x080fe20000000005 */
[CC--:B------:R-:W-:Y:S01]  /*16400*/  FFMA R6, R142.reuse, R162.reuse, R7 ;  /* 0x000000a28e067223 */ /* 0x0c0fe20000000007 */
[C---:B------:R-:W-:Y:S01]  /*16410*/  FFMA R7, R141.reuse, R162, R4 ;  /* 0x000000a28d077223 */ /* 0x040fe20000000004 */
[CC--:B------:R-:W-:Y:S01]  /*16420*/  FFMA R13, R141.reuse, -R164.reuse, R13 ;  /* 0x800000a48d0d7223 */ /* 0x0c0fe2000000000d */
[-C--:B------:R-:W-:Y:S01]  /*16430*/  FFMA R4, R142, R164.reuse, R5 ;  /* 0x000000a48e047223 */ /* 0x080fe20000000005 */
[C---:B------:R-:W-:Y:S01]  /*16440*/  FFMA R5, R141.reuse, R165, R6 ;  /* 0x000000a58d057223 */ /* 0x040fe20000000006 */
[-C--:B------:R-:W-:Y:S01]  /*16450*/  FFMA R7, R140, R163.reuse, R7 ;  /* 0x000000a38c077223 */ /* 0x080fe20000000007 */
[-C--:B------:R-:W-:Y:S01]  /*16460*/  FFMA R6, R142, -R163.reuse, R13 ;  /* 0x800000a38e067223 */ /* 0x080fe2000000000d */
[----:B------:R-:W-:Y:S01]  /*16470*/  FFMA R53, R141, -R163, R4 ;  /* 0x800000a38d357223 */ /* 0x000fe20000000004 */
[----:B------:R-:W0:Y:S01]  /*16480*/  LDS.128 R12, [R3+UR8+0x8a0] ;  /* 0x0008a008030c7984 */ /* 0x000e220008000c00 */
[----:B------:R-:W-:Y:S01]  /*16490*/  FFMA R5, R140, -R164, R5 ;  /* 0x800000a48c057223 */ /* 0x000fe20000000005 */
[----:B------:R-:W-:Y:S01]  /*164a0*/  FFMA R4, R142, -R165, R7 ;  /* 0x800000a58e047223 */ /* 0x000fe20000000007 */
[-C--:B-1----:R-:W-:Y:S01]  /*164b0*/  FFMA R52, R16, R156.reuse, R53 ;  /* 0x0000009c10347223 */ /* 0x082fe20000000035 */
[-C--:B------:R-:W-:Y:S01]  /*164c0*/  FFMA R53, R19, R156.reuse, R6 ;  /* 0x0000009c13357223 */ /* 0x080fe20000000006 */
[-C--:B------:R-:W-:Y:S01]  /*164d0*/  FFMA R6, R18, R156.reuse, R5 ;  /* 0x0000009c12067223 */ /* 0x080fe20000000005 */
[----:B------:R-:W-:Y:S01]  /*164e0*/  FFMA R5, R17, R156, R4 ;  /* 0x0000009c11057223 */ /* 0x000fe20000000004 */
[CC--:B------:R-:W-:Y:S01]  /*164f0*/  FFMA R7, R19.reuse, R159.reuse, R52 ;  /* 0x0000009f13077223 */ /* 0x0c0fe20000000034 */
[----:B------:R-:W-:Y:S01]  /*16500*/  FFMA R52, R16, -R159, R53 ;  /* 0x8000009f10347223 */ /* 0x000fe20000000035 */
[C---:B------:R-:W-:Y:S01]  /*16510*/  FFMA R6, R19.reuse, R157, R6 ;  /* 0x0000009d13067223 */ /* 0x040fe20000000006 */
[-C--:B------:R-:W-:Y:S01]  /*16520*/  FFMA R19, R19, R158.reuse, R5 ;  /* 0x0000009e13137223 */ /* 0x080fe20000000005 */
[-C--:B------:R-:W-:Y:S01]  /*16530*/  FFMA R4, R18, R158.reuse, R7 ;  /* 0x0000009e12047223 */ /* 0x080fe20000000007 */
[CC--:B------:R-:W-:Y:S01]  /*16540*/  FFMA R7, R17.reuse, -R158.reuse, R52 ;  /* 0x8000009e11077223 */ /* 0x0c0fe20000000034 */
[C---:B------:R-:W-:Y:S01]  /*16550*/  FFMA R5, R17.reuse, R159, R6 ;  /* 0x0000009f11057223 */ /* 0x040fe20000000006 */
[CC--:B------:R-:W-:Y:S01]  /*16560*/  FFMA R52, R16.reuse, R157.reuse, R19 ;  /* 0x0000009d10347223 */ /* 0x0c0fe20000000013 */
[----:B------:R1:W-:Y:S01]  /*16570*/  @P5 STG.E.128 desc[UR24][R62.64], R8 ;  /* 0x000000083e005986 */ /* 0x0003e2000c101d18 */
[-C--:B------:R-:W-:Y:S01]  /*16580*/  FFMA R4, R17, -R157.reuse, R4 ;  /* 0x8000009d11047223 */ /* 0x080fe20000000004 */
[----:B------:R-:W-:Y:S01]  /*16590*/  FFMA R6, R16, -R158, R5 ;  /* 0x8000009e10067223 */ /* 0x000fe20000000005 */
[C---:B------:R-:W-:Y:S01]  /*165a0*/  FFMA R7, R18.reuse, -R157, R7 ;  /* 0x8000009d12077223 */ /* 0x040fe20000000007 */
[----:B------:R-:W-:Y:S01]  /*165b0*/  FFMA R5, R18, -R159, R52 ;  /* 0x8000009f12057223 */ /* 0x000fe20000000034 */
[----:B------:R-:W-:Y:S01]  /*165c0*/  SEL R17, R154, RZ, !P3 ;  /* 0x000000ff9a117207 */ /* 0x000fe20005800000 */
[CC--:B----4-:R-:W-:Y:S01]  /*165d0*/  FMUL R53, R139.reuse, R165.reuse ;  /* 0x000000a58b357220 */ /* 0x0d0fe20000400000 */
[C---:B------:R-:W-:Y:S01]  /*165e0*/  FMUL R16, R136.reuse, R165 ;  /* 0x000000a588107220 */ /* 0x040fe20000400000 */
[----:B------:R-:W-:Y:S01]  /*165f0*/  FMUL R19, R139, R163 ;  /* 0x000000a38b137220 */ /* 0x000fe20000400000 */
[----:B------:R-:W-:Y:S01]  /*16600*/  ISETP.NE.U32.AND P3, PT, R17, RZ, PT ;  /* 0x000000ff1100720c */ /* 0x000fe20003f65070 */
[-C--:B------:R-:W-:Y:S01]  /*16610*/  FFMA R53, R136, R162.reuse, R53 ;  /* 0x000000a288357223 */ /* 0x080fe20000000035 */
[C---:B------:R-:W-:Y:S01]  /*16620*/  FFMA R17, R139.reuse, R162, -R16 ;  /* 0x000000a28b117223 */ /* 0x040fe20000000810 */
[----:B------:R-:W-:Y:S01]  /*16630*/  FMUL R18, R139, R164 ;  /* 0x000000a48b127220 */ /* 0x000fe20000400000 */
[----:B------:R-:W-:-:S02]  /*16640*/  FFMA R16, R138, R162, R19 ;  /* 0x000000a28a107223 */ /* 0x000fc40000000013 */
[C---:B------:R-:W-:Y:S01]  /*16650*/  FFMA R17, R137.reuse, -R164, R17 ;  /* 0x800000a489117223 */ /* 0x040fe20000000011 */
[----:B------:R-:W-:-:S03]  /*16660*/  FFMA R19, R137, R162, R18 ;  /* 0x000000a289137223 */ /* 0x000fc60000000012 */
[C---:B------:R-:W-:Y:S01]  /*16670*/  FFMA R18, R138.reuse, -R163, R17 ;  /* 0x800000a38a127223 */ /* 0x040fe20000000011 */
[----:B-1----:R-:W-:Y:S01]  /*16680*/  @P2 MOV R10, R62 ;  /* 0x0000003e000a2202 */ /* 0x002fe20000000f00 */
[----:B------:R-:W-:Y:S01]  /*16690*/  FFMA R8, R138, R164, R53 ;  /* 0x000000a48a087223 */ /* 0x000fe20000000035 */
[----:B------:R-:W-:Y:S01]  /*166a0*/  @P2 MOV R11, R63 ;  /* 0x0000003f000b2202 */ /* 0x000fe20000000f00 */
[----:B------:R-:W-:Y:S01]  /*166b0*/  FFMA R9, R137, R165, R16 ;  /* 0x000000a589097223 */ /* 0x000fe20000000010 */
[----:B------:R-:W-:-:S03]  /*166c0*/  FFMA R16, R136, R163, R19 ;  /* 0x000000a388107223 */ /* 0x000fc60000000013 */
[----:B------:R1:W-:Y:S01]  /*166d0*/  @P2 STG.E.128 desc[UR24][R10.64+0x200], R4 ;  /* 0x000200040a002986 */ /* 0x0003e2000c101d18 */
[----:B------:R-:W-:Y:S01]  /*166e0*/  FFMA R9, R136, -R164, R9 ;  /* 0x800000a488097223 */ /* 0x000fe20000000009 */
[----:B------:R-:W-:Y:S01]  /*166f0*/  FFMA R16, R138, -R165, R16 ;  /* 0x800000a58a107223 */ /* 0x000fe20000000010 */
[----:B------:R-:W-:Y:S01]  /*16700*/  IADD3 R54, P2, PT, R58, UR4, RZ ;  /* 0x000000043a367c10 */ /* 0x000fe2000ff5e0ff */
[----:B------:R-:W2:Y:S02]  /*16710*/  LDS.128 R4, [R3+UR8+0xaa0] ;  /* 0x000aa00803047984 */ /* 0x000ea40008000c00 */
[----:B0-----:R-:W-:Y:S01]  /*16720*/  FFMA R17, R13, R156, R16 ;  /* 0x0000009c0d117223 */ /* 0x001fe20000000010 */
[----:B------:R-:W-:Y:S02]  /*16730*/  IADD3.X R55, PT, PT, R59, UR5, RZ, P2, !PT ;  /* 0x000000053b377c10 */ /* 0x000fe400097fe4ff */
[----:B------:R-:W-:-:S04]  /*16740*/  IADD3 R52, P2, PT, R56, R167, RZ ;  /* 0x000000a738347210 */ /* 0x000fc80007f5e0ff */
[----:B------:R-:W-:Y:S01]  /*16750*/  IADD3.X R53, PT, PT, R57, R166, RZ, P2, !PT ;  /* 0x000000a639357210 */ /* 0x000fe200017fe4ff */
[----:B-1----:R-:W-:Y:S01]  /*16760*/  FFMA R11, R137, -R163, R8 ;  /* 0x800000a3890b7223 */ /* 0x002fe20000000008 */
[----:B------:R-:W-:-:S03]  /*16770*/  FFMA R10, R14, R156, R9 ;  /* 0x0000009c0e0a7223 */ /* 0x000fc60000000009 */
[-C--:B------:R-:W-:Y:S01]  /*16780*/  FFMA R8, R12, R156.reuse, R11 ;  /* 0x0000009c0c087223 */ /* 0x080fe2000000000b */
[C---:B------:R-:W-:Y:S01]  /*16790*/  FFMA R11, R15.reuse, R156, R18 ;  /* 0x0000009c0f0b7223 */ /* 0x040fe20000000012 */
[C---:B------:R-:W-:Y:S01]  /*167a0*/  FFMA R10, R15.reuse, R157, R10 ;  /* 0x0000009d0f0a7223 */ /* 0x040fe2000000000a */
[----:B-----5:R-:W-:Y:S01]  /*167b0*/  FMUL R18, R132, R165 ;  /* 0x000000a584127220 */ /* 0x020fe20000400000 */
[CC--:B------:R-:W-:Y:S01]  /*167c0*/  FFMA R9, R15.reuse, R159.reuse, R8 ;  /* 0x0000009f0f097223 */ /* 0x0c0fe20000000008 */
[-C--:B------:R-:W-:Y:S01]  /*167d0*/  FFMA R11, R12, -R159.reuse, R11 ;  /* 0x8000009f0c0b7223 */ /* 0x080fe2000000000b */
[----:B------:R-:W-:Y:S01]  /*167e0*/  FFMA R15, R15, R158, R17 ;  /* 0x0000009e0f0f7223 */ /* 0x000fe20000000011 */
[----:B------:R-:W-:Y:S01]  /*167f0*/  FFMA R18, R135, R162, -R18 ;  /* 0x000000a287127223 */ /* 0x000fe20000000812 */
        /* <DEDUP_REMOVED lines=8> */
[----:B------:R-:W-:Y:S01]  /*16880*/  FMUL R15, R135, R163 ;  /* 0x000000a3870f7220 */ /* 0x000fe20000400000 */
[-C--:B------:R-:W-:Y:S01]  /*16890*/  FFMA R13, R132, R162.reuse, R13 ;  /* 0x000000a2840d7223 */ /* 0x080fe2000000000d */
[C---:B------:R-:W-:Y:S01]  /*168a0*/  FFMA R11, R14.reuse, -R157, R11 ;  /* 0x8000009d0e0b7223 */ /* 0x040fe2000000000b */
[----:B------:R-:W-:Y:S01]  /*168b0*/  FFMA R9, R14, -R159, R16 ;  /* 0x8000009f0e097223 */ /* 0x000fe20000000010 */
        /* <DEDUP_REMOVED lines=8> */
[----:B------:R-:W-:Y:S01]  /*16940*/  FFMA R12, R134, -R165, R17 ;  /* 0x800000a5860c7223 */ /* 0x000fe20000000011 */
[----:B------:R-:W-:Y:S01]  /*16950*/  FFMA R15, R132, -R164, R15 ;  /* 0x800000a4840f7223 */ /* 0x000fe2000000000f */
[-C--:B--2---:R-:W-:Y:S01]  /*16960*/  FFMA R14, R4, R156.reuse, R13 ;  /* 0x0000009c040e7223 */ /* 0x084fe2000000000d */
[-C--:B------:R-:W-:Y:S01]  /*16970*/  FFMA R17, R7, R156.reuse, R18 ;  /* 0x0000009c07117223 */ /* 0x080fe20000000012 */
[-C--:B------:R-:W-:Y:S01]  /*16980*/  FFMA R13, R5, R156.reuse, R12 ;  /* 0x0000009c050d7223 */ /* 0x080fe2000000000c */
[----:B------:R-:W-:Y:S01]  /*16990*/  FFMA R12, R6, R156, R15 ;  /* 0x0000009c060c7223 */ /* 0x000fe2000000000f */
[-C--:B------:R-:W-:Y:S01]  /*169a0*/  FFMA R15, R7, R159.reuse, R14 ;  /* 0x0000009f070f7223 */ /* 0x080fe2000000000e */
[----:B------:R-:W-:Y:S01]  /*169b0*/  IADD3 R16, PT, PT, R155, 0x10, RZ ;  /* 0x000000109b107810 */ /* 0x000fe20007ffe0ff */
[----:B------:R-:W-:Y:S01]  /*169c0*/  FFMA R14, R4, -R159, R17 ;  /* 0x8000009f040e7223 */ /* 0x000fe20000000011 */
[C---:B------:R-:W-:Y:S01]  /*169d0*/  FFMA R12, R7.reuse, R157, R12 ;  /* 0x0000009d070c7223 */ /* 0x040fe2000000000c */
[-C--:B------:R-:W-:Y:S01]  /*169e0*/  FFMA R13, R7, R158.reuse, R13 ;  /* 0x0000009e070d7223 */ /* 0x080fe2000000000d */
[----:B------:R-:W-:Y:S01]  /*169f0*/  ISETP.LT.AND P5, PT, R16, UR9, P1 ;  /* 0x0000000910007c0c */ /* 0x000fe20008fa1270 */
[CC--:B------:R-:W-:Y:S01]  /*16a00*/  FFMA R17, R5.reuse, -R158.reuse, R14 ;  /* 0x8000009e05117223 */ /* 0x0c0fe2000000000e */
[-C--:B------:R-:W-:Y:S01]  /*16a10*/  FFMA R14, R6, R158.reuse, R15 ;  /* 0x0000009e060e7223 */ /* 0x080fe2000000000f */
[C---:B------:R-:W-:Y:S01]  /*16a20*/  FFMA R7, R5.reuse, R159, R12 ;  /* 0x0000009f05077223 */ /* 0x040fe2000000000c */
[-C--:B------:R-:W-:Y:S01]  /*16a30*/  FFMA R13, R4, R157.reuse, R13 ;  /* 0x0000009d040d7223 */ /* 0x080fe2000000000d */
[-C--:B------:R-:W-:Y:S01]  /*16a40*/  FFMA R15, R6, -R157.reuse, R17 ;  /* 0x8000009d060f7223 */ /* 0x080fe20000000011 */
[----:B------:R-:W-:Y:S01]  /*16a50*/  FFMA R12, R5, -R157, R14 ;  /* 0x8000009d050c7223 */ /* 0x000fe2000000000e */
[----:B------:R-:W-:Y:S01]  /*16a60*/  FFMA R14, R4, -R158, R7 ;  /* 0x8000009e040e7223 */ /* 0x000fe20000000007 */
[----:B------:R-:W-:Y:S01]  /*16a70*/  FFMA R13, R6, -R159, R13 ;  /* 0x8000009f060d7223 */ /* 0x000fe2000000000d */
[----:B------:R-:W-:Y:S01]  /*16a80*/  @P3 MOV R4, R54 ;  /* 0x0000003600043202 */ /* 0x000fe20000000f00 */
[----:B------:R-:W-:Y:S01]  /*16a90*/  @P4 STG.E.128 desc[UR24][R54.64], R8 ;  /* 0x0000000836004986 */ /* 0x000fe2000c101d18 */
[----:B------:R-:W-:-:S05]  /*16aa0*/  @P3 MOV R5, R55 ;  /* 0x0000003700053202 */ /* 0x000fca0000000f00 */
[----:B------:R0:W-:Y:S04]  /*16ab0*/  @P3 STG.E.128 desc[UR24][R4.64+0x200], R12 ;  /* 0x0002000c04003986 */ /* 0x0001e8000c101d18 */
[----:B------:R-:W2:Y:S01]  /*16ac0*/  @P5 LDG.E.LTC128B.128 R144, desc[UR24][R52.64] ;  /* 0x0000001834905981 */ /* 0x000ea2000c1e1d20 */
[----:B------:R-:W-:-:S13]  /*16ad0*/  ISETP.LT.AND P2, PT, R16, UR9, P0 ;  /* 0x0000000910007c0c */ /* 0x000fda0008741270 */
[----:B0-----:R-:W-:Y:S02]  /*16ae0*/  @P2 MOV R4, R52 ;  /* 0x0000003400042202 */ /* 0x001fe40000000f00 */
[----:B------:R-:W-:-:S05]  /*16af0*/  @P2 MOV R5, R53 ;  /* 0x0000003500052202 */ /* 0x000fca0000000f00 */
[----:B------:R0:W3:Y:S01]  /*16b00*/  @P2 LDG.E.LTC128B.128 R140, desc[UR24][R4.64+0x200] ;  /* 0x00020018048c2981 */ /* 0x0000e2000c1e1d20 */
[----:B------:R-:W-:Y:S02]  /*16b10*/  IADD3 R8, PT, PT, R155, 0x12, RZ ;  /* 0x000000129b087810 */ /* 0x000fe40007ffe0ff */
[----:B------:R-:W-:Y:S02]  /*16b20*/  IADD3 R56, P2, PT, R60, R167, RZ ;  /* 0x000000a73c387210 */ /* 0x000fe40007f5e0ff */
[----:B------:R-:W-:Y:S02]  /*16b30*/  ISETP.LT.AND P3, PT, R8, UR9, P1 ;  /* 0x0000000908007c0c */ /* 0x000fe40008f61270 */
[----:B------:R-:W-:-:S11]  /*16b40*/  IADD3.X R57, PT, PT, R61, R166, RZ, P2, !PT ;  /* 0x000000a63d397210 */ /* 0x000fd600017fe4ff */
        /* <DEDUP_REMOVED lines=10> */
[----:B------:R-:W-:-:S02]  /*16bf0*/  SEL R8, R153, RZ, !P3 ;  /* 0x000000ff99087207 */ /* 0x000fc40005800000 */
[----:B------:R-:W-:Y:S02]  /*16c00*/  SEL R12, R153, RZ, !P2 ;  /* 0x000000ff990c7207 */ /* 0x000fe40005000000 */
[----:B------:R-:W-:Y:S02]  /*16c10*/  ISETP.NE.U32.AND P2, PT, R9, RZ, PT ;  /* 0x000000ff0900720c */ /* 0x000fe40003f45070 */
[----:B------:R-:W-:Y:S02]  /*16c20*/  IADD3.X R59, PT, PT, R63, UR5, RZ, P4, !PT ;  /* 0x000000053f3b7c10 */ /* 0x000fe4000a7fe4ff */
[----:B------:R-:W-:Y:S02]  /*16c30*/  ISETP.NE.U32.AND P4, PT, R8, RZ, PT ;  /* 0x000000ff0800720c */ /* 0x000fe40003f85070 */
[----:B------:R-:W-:Y:S01]  /*16c40*/  ISETP.NE.U32.AND P5, PT, R12, RZ, PT ;  /* 0x000000ff0c00720c */ /* 0x000fe20003fa5070 */
[----:B------:R-:W-:Y:S04]  /*16c50*/  STS.128 [R152], R20 ;  /* 0x0000001498007388 */ /* 0x000fe80000000c00 */
[----:B------:R-:W-:Y:S04]  /*16c60*/  STS.128 [R152+0x80], R48 ;  /* 0x0000803098007388 */ /* 0x000fe80000000c00 */
[----:B------:R-:W-:Y:S04]  /*16c70*/  STS.128 [R152+0x100], R84 ;  /* 0x0001005498007388 */ /* 0x000fe80000000c00 */
[----:B------:R-:W-:Y:S01]  /*16c80*/  STS.128 [R152+0x180], R112 ;  /* 0x0001807098007388 */ /* 0x000fe20000000c00 */
[----:B------:R-:W-:Y:S06]  /*16c90*/  BAR.SYNC.DEFER_BLOCKING 0x0 ;  /* 0x0000000000007b1d */ /* 0x000fec0000010000 */
[----:B0-----:R-:W0:Y:S04]  /*16ca0*/  LDS.128 R4, [R3+UR8] ;  /* 0x0000000803047984 */ /* 0x001e280008000c00 */
[----:B------:R-:W1:Y:S01]  /*16cb0*/  LDS.128 R16, [R3+UR8+0x200] ;  /* 0x0002000803107984 */ /* 0x000e620008000c00 */
[C---:B--2---:R-:W-:Y:S01]  /*16cc0*/  FMUL R11, R147.reuse, R165 ;  /* 0x000000a5930b7220 */ /* 0x044fe20000400000 */
[C---:B------:R-:W-:Y:S01]  /*16cd0*/  FMUL R9, R147.reuse, R163 ;  /* 0x000000a393097220 */ /* 0x040fe20000400000 */
[CC--:B------:R-:W-:Y:S01]  /*16ce0*/  FMUL R8, R144.reuse, R165.reuse ;  /* 0x000000a590087220 */ /* 0x0c0fe20000400000 */
[C---:B------:R-:W-:Y:S01]  /*16cf0*/  FMUL R12, R147.reuse, R164 ;  /* 0x000000a4930c7220 */ /* 0x040fe20000400000 */
        /* <DEDUP_REMOVED lines=12> */
[-C--:B0-----:R-:W-:Y:S01]  /*16dc0*/  FFMA R10, R4, R156.reuse, R9 ;  /* 0x0000009c040a7223 */ /* 0x081fe20000000009 */
        /* <DEDUP_REMOVED lines=32> */
[-C--:B-1----:R-:W-:Y:S01]  /*16fd0*/  FFMA R4, R19, R156.reuse, R4 ;  /* 0x0000009c13047223 */ /* 0x082fe20000000004 */
        /* <DEDUP_REMOVED lines=10> */
[----:B------:R-:W-:Y:S01]  /*17080*/  FFMA R21, R17, R159, R6 ;  /* 0x0000009f11157223 */ /* 0x000fe20000000006 */
[----:B------:R-:W-:Y:S01]  /*17090*/  SEL R19, R154, RZ, !P3 ;  /* 0x000000ff9a137207 */ /* 0x000fe20005800000 */
[C---:B------:R-:W-:Y:S01]  /*170a0*/  FFMA R7, R18.reuse, -R157, R7 ;  /* 0x8000009d12077223 */ /* 0x040fe20000000007 */
[----:B------:R-:W-:Y:S01]  /*170b0*/  FFMA R5, R18, -R159, R5 ;  /* 0x8000009f12057223 */ /* 0x000fe20000000005 */
[----:B------:R-:W-:Y:S01]  /*170c0*/  FFMA R6, R16, -R158, R21 ;  /* 0x8000009e10067223 */ /* 0x000fe20000000015 */
[----:B------:R1:W-:Y:S01]  /*170d0*/  @P5 STG.E.128 desc[UR24][R58.64], R8 ;  /* 0x000000083a005986 */ /* 0x0003e2000c101d18 */
[----:B----4-:R-:W-:Y:S01]  /*170e0*/  FMUL R16, R139, R164 ;  /* 0x000000a48b107220 */ /* 0x010fe20000400000 */
[----:B------:R-:W-:Y:S01]  /*170f0*/  FFMA R4, R17, -R157, R4 ;  /* 0x8000009d11047223 */ /* 0x000fe20000000004 */
[----:B------:R-:W-:Y:S01]  /*17100*/  ISETP.NE.U32.AND P3, PT, R19, RZ, PT ;  /* 0x000000ff1300720c */ /* 0x000fe20003f65070 */
[----:B------:R-:W-:Y:S01]  /*17110*/  FMUL R18, R136, R165 ;  /* 0x000000a588127220 */ /* 0x000fe20000400000 */
[C---:B------:R-:W-:Y:S01]  /*17120*/  FMUL R23, R139.reuse, R163 ;  /* 0x000000a38b177220 */ /* 0x040fe20000400000 */
[----:B------:R-:W-:Y:S01]  /*17130*/  FMUL R19, R139, R165 ;  /* 0x000000a58b137220 */ /* 0x000fe20000400000 */
[-C--:B------:R-:W-:Y:S01]  /*17140*/  FFMA R17, R137, R162.reuse, R16 ;  /* 0x000000a289117223 */ /* 0x080fe20000000010 */
[-C--:B------:R-:W-:Y:S01]  /*17150*/  FFMA R21, R139, R162.reuse, -R18 ;  /* 0x000000a28b157223 */ /* 0x080fe20000000812 */
[-C--:B------:R-:W-:Y:S01]  /*17160*/  FFMA R16, R138, R162.reuse, R23 ;  /* 0x000000a28a107223 */ /* 0x080fe20000000017 */
[C---:B------:R-:W-:Y:S01]  /*17170*/  FFMA R19, R136.reuse, R162, R19 ;  /* 0x000000a288137223 */ /* 0x040fe20000000013 */
[----:B------:R-:W-:-:S04]  /*17180*/  FFMA R18, R136, R163, R17 ;  /* 0x000000a388127223 */ /* 0x000fc80000000011 */
[----:B------:R-:W-:-:S04]  /*17190*/  FFMA R18, R138, -R165, R18 ;  /* 0x800000a58a127223 */ /* 0x000fc80000000012 */
[----:B0-----:R-:W-:Y:S01]  /*171a0*/  FFMA R18, R13, R156, R18 ;  /* 0x0000009c0d127223 */ /* 0x001fe20000000012 */
[----:B-1----:R-:W-:Y:S01]  /*171b0*/  @P2 MOV R8, R58 ;  /* 0x0000003a00082202 */ /* 0x002fe20000000f00 */
[-C--:B------:R-:W-:Y:S01]  /*171c0*/  FFMA R11, R137, -R164.reuse, R21 ;  /* 0x800000a4890b7223 */ /* 0x080fe20000000015 */
[----:B------:R-:W-:Y:S01]  /*171d0*/  @P2 MOV R9, R59 ;  /* 0x0000003b00092202 */ /* 0x000fe20000000f00 */
[----:B------:R-:W-:-:S04]  /*171e0*/  FFMA R10, R138, R164, R19 ;  /* 0x000000a48a0a7223 */ /* 0x000fc80000000013 */
[----:B------:R0:W-:Y:S01]  /*171f0*/  @P2 STG.E.128 desc[UR24][R8.64+0x200], R4 ;  /* 0x0002000408002986 */ /* 0x0001e2000c101d18 */
[----:B------:R-:W-:-:S03]  /*17200*/  IADD3 R22, P2, PT, R54, UR4, RZ ;  /* 0x0000000436167c10 */ /* 0x000fc6000ff5e0ff */
[----:B------:R-:W1:Y:S01]  /*17210*/  LDS.128 R4, [R3+UR8+0xaa0] ;  /* 0x000aa00803047984 */ /* 0x000e620008000c00 */
[----:B------:R-:W-:Y:S01]  /*17220*/  IADD3.X R23, PT, PT, R55, UR5, RZ, P2, !PT ;  /* 0x0000000537177c10 */ /* 0x000fe200097fe4ff */
[C---:B0-----:R-:W-:Y:S01]  /*17230*/  FFMA R9, R137.reuse, R165, R16 ;  /* 0x000000a589097223 */ /* 0x041fe20000000010 */
[-C--:B------:R-:W-:Y:S01]  /*17240*/  FFMA R8, R138, -R163.reuse, R11 ;  /* 0x800000a38a087223 */ /* 0x080fe2000000000b */
[----:B------:R-:W-:Y:S02]  /*17250*/  FFMA R11, R137, -R163, R10 ;  /* 0x800000a3890b7223 */ /* 0x000fe4000000000a */
[----:B------:R-:W-:Y:S01]  /*17260*/  FFMA R9, R136, -R164, R9 ;  /* 0x800000a488097223 */ /* 0x000fe20000000009 */
[CC--:B------:R-:W-:Y:S01]  /*17270*/  FFMA R8, R15.reuse, R156.reuse, R8 ;  /* 0x0000009c0f087223 */ /* 0x0c0fe20000000008 */
[-C--:B------:R-:W-:Y:S02]  /*17280*/  FFMA R16, R12, R156.reuse, R11 ;  /* 0x0000009c0c107223 */ /* 0x080fe4000000000b */
        /* <DEDUP_REMOVED lines=9> */
[-C--:B------:R-:W-:Y:S01]  /*17320*/  FFMA R11, R14, -R157.reuse, R11 ;  /* 0x8000009d0e0b7223 */ /* 0x080fe2000000000b */
[----:B------:R-:W-:Y:S01]  /*17330*/  FFMA R8, R13, -R157, R8 ;  /* 0x8000009d0d087223 */ /* 0x000fe20000000008 */
[C---:B-----5:R-:W-:Y:S01]  /*17340*/  FMUL R13, R135.reuse, R165 ;  /* 0x000000a5870d7220 */ /* 0x060fe20000400000 */
[----:B------:R-:W-:Y:S01]  /*17350*/  FFMA R10, R12, -R158, R15 ;  /* 0x8000009e0c0a7223 */ /* 0x000fe2000000000f */
[C---:B------:R-:W-:Y:S01]  /*17360*/  FMUL R15, R135.reuse, R163 ;  /* 0x000000a3870f7220 */ /* 0x040fe20000400000 */
        /* <DEDUP_REMOVED lines=15> */
[-C--:B-1----:R-:W-:Y:S01]  /*17460*/  FFMA R12, R6, R156.reuse, R15 ;  /* 0x0000009c060c7223 */ /* 0x082fe2000000000f */
[CC--:B------:R-:W-:Y:S01]  /*17470*/  FFMA R14, R4.reuse, R156.reuse, R13 ;  /* 0x0000009c040e7223 */ /* 0x0c0fe2000000000d */
[-C--:B------:R-:W-:Y:S01]  /*17480*/  FFMA R17, R5, R156.reuse, R20 ;  /* 0x0000009c05117223 */ /* 0x080fe20000000014 */
[----:B------:R-:W-:Y:S01]  /*17490*/  FFMA R15, R7, R156, R18 ;  /* 0x0000009c070f7223 */ /* 0x000fe20000000012 */
[----:B------:R-:W-:Y:S01]  /*174a0*/  IADD3 R16, PT, PT, R155, 0x14, RZ ;  /* 0x000000149b107810 */ /* 0x000fe20007ffe0ff */
[C---:B------:R-:W-:Y:S01]  /*174b0*/  FFMA R13, R7.reuse, R159, R14 ;  /* 0x0000009f070d7223 */ /* 0x040fe2000000000e */
[C---:B------:R-:W-:Y:S01]  /*174c0*/  FFMA R12, R7.reuse, R157, R12 ;  /* 0x0000009d070c7223 */ /* 0x040fe2000000000c */
[-C--:B------:R-:W-:Y:S01]  /*174d0*/  FFMA R7, R7, R158.reuse, R17 ;  /* 0x0000009e07077223 */ /* 0x080fe20000000011 */
[-C--:B------:R-:W-:Y:S01]  /*174e0*/  FFMA R15, R4, -R159.reuse, R15 ;  /* 0x8000009f040f7223 */ /* 0x080fe2000000000f */
[----:B------:R-:W-:Y:S01]  /*174f0*/  ISETP.LT.AND P5, PT, R16, UR9, P1 ;  /* 0x0000000910007c0c */ /* 0x000fe20008fa1270 */
[-C--:B------:R-:W-:Y:S01]  /*17500*/  FFMA R14, R6, R158.reuse, R13 ;  /* 0x0000009e060e7223 */ /* 0x080fe2000000000d */
[C---:B------:R-:W-:Y:S01]  /*17510*/  FFMA R13, R5.reuse, R159, R12 ;  /* 0x0000009f050d7223 */ /* 0x040fe2000000000c */
        /* <DEDUP_REMOVED lines=105> */
[----:B------:R-:W-:Y:S01]  /*17bb0*/  SEL R19, R154, RZ, !P3 ;  /* 0x000000ff9a137207 */ /* 0x000fe20005800000 */
[----:B------:R1:W-:Y:S01]  /*17bc0*/  @P5 STG.E.128 desc[UR24][R50.64], R8 ;  /* 0x0000000832005986 */ /* 0x0003e2000c101d18 */
[----:B------:R-:W-:Y:S01]  /*17bd0*/  FFMA R7, R18, -R157, R7 ;  /* 0x8000009d12077223 */ /* 0x000fe20000000007 */
[----:B------:R-:W-:Y:S01]  /*17be0*/  FFMA R6, R16, -R158, R25 ;  /* 0x8000009e10067223 */ /* 0x000fe20000000019 */
[----:B------:R-:W-:Y:S01]  /*17bf0*/  FFMA R5, R18, -R159, R5 ;  /* 0x8000009f12057223 */ /* 0x000fe20000000005 */
[----:B------:R-:W-:Y:S01]  /*17c00*/  FFMA R4, R17, -R157, R4 ;  /* 0x8000009d11047223 */ /* 0x000fe20000000004 */
[CC--:B----4-:R-:W-:Y:S01]  /*17c10*/  FMUL R16, R136.reuse, R165.reuse ;  /* 0x000000a588107220 */ /* 0x0d0fe20000400000 */
[----:B------:R-:W-:Y:S01]  /*17c20*/  FMUL R17, R139, R165 ;  /* 0x000000a58b117220 */ /* 0x000fe20000400000 */
[----:B------:R-:W-:Y:S01]  /*17c30*/  ISETP.NE.U32.AND P3, PT, R19, RZ, PT ;  /* 0x000000ff1300720c */ /* 0x000fe20003f65070 */
[C---:B------:R-:W-:Y:S01]  /*17c40*/  FMUL R25, R139.reuse, R163 ;  /* 0x000000a38b197220 */ /* 0x040fe20000400000 */
[CC--:B------:R-:W-:Y:S01]  /*17c50*/  FFMA R19, R139.reuse, R162.reuse, -R16 ;  /* 0x000000a28b137223 */ /* 0x0c0fe20000000810 */
[----:B------:R-:W-:Y:S01]  /*17c60*/  FFMA R17, R136, R162, R17 ;  /* 0x000000a288117223 */ /* 0x000fe20000000011 */
[----:B------:R-:W-:Y:S01]  /*17c70*/  FMUL R18, R139, R164 ;  /* 0x000000a48b127220 */ /* 0x000fe20000400000 */
[----:B------:R-:W-:-:S03]  /*17c80*/  FFMA R16, R138, R162, R25 ;  /* 0x000000a28a107223 */ /* 0x000fc60000000019 */
[----:B------:R-:W-:-:S04]  /*17c90*/  FFMA R18, R137, R162, R18 ;  /* 0x000000a289127223 */ /* 0x000fc80000000012 */
[----:B------:R-:W-:-:S04]  /*17ca0*/  FFMA R18, R136, R163, R18 ;  /* 0x000000a388127223 */ /* 0x000fc80000000012 */
[----:B------:R-:W-:-:S04]  /*17cb0*/  FFMA R18, R138, -R165, R18 ;  /* 0x800000a58a127223 */ /* 0x000fc80000000012 */
[----:B0-----:R-:W-:Y:S01]  /*17cc0*/  FFMA R18, R13, R156, R18 ;  /* 0x0000009c0d127223 */ /* 0x001fe20000000012 */
[----:B-1----:R-:W-:Y:S01]  /*17cd0*/  @P2 MOV R10, R50 ;  /* 0x00000032000a2202 */ /* 0x002fe20000000f00 */
[CC--:B------:R-:W-:Y:S01]  /*17ce0*/  FFMA R8, R137.reuse, -R164.reuse, R19 ;  /* 0x800000a489087223 */ /* 0x0c0fe20000000013 */
[----:B------:R-:W-:Y:S01]  /*17cf0*/  @P2 MOV R11, R51 ;  /* 0x00000033000b2202 */ /* 0x000fe20000000f00 */
[----:B------:R-:W-:Y:S02]  /*17d00*/  FFMA R9, R137, R165, R16 ;  /* 0x000000a589097223 */ /* 0x000fe40000000010 */
[----:B------:R-:W-:Y:S02]  /*17d10*/  FFMA R8, R138, -R163, R8 ;  /* 0x800000a38a087223 */ /* 0x000fe40000000008 */
[----:B------:R0:W-:Y:S01]  /*17d20*/  @P2 STG.E.128 desc[UR24][R10.64+0x200], R4 ;  /* 0x000200040a002986 */ /* 0x0001e2000c101d18 */
[----:B------:R-:W-:Y:S01]  /*17d30*/  FFMA R9, R136, -R164, R9 ;  /* 0x800000a488097223 */ /* 0x000fe20000000009 */
[----:B------:R-:W-:Y:S01]  /*17d40*/  FFMA R8, R15, R156, R8 ;  /* 0x0000009c0f087223 */ /* 0x000fe20000000008 */
[----:B------:R-:W-:Y:S01]  /*17d50*/  IADD3 R22, P2, PT, R22, UR4, RZ ;  /* 0x0000000416167c10 */ /* 0x000fe2000ff5e0ff */
[----:B------:R-:W1:Y:S02]  /*17d60*/  LDS.128 R4, [R3+UR8+0xaa0] ;  /* 0x000aa00803047984 */ /* 0x000e640008000c00 */
[----:B------:R-:W-:Y:S01]  /*17d70*/  FFMA R8, R12, -R159, R8 ;  /* 0x8000009f0c087223 */ /* 0x000fe20000000008 */
[----:B------:R-:W-:-:S02]  /*17d80*/  IADD3.X R23, PT, PT, R23, UR5, RZ, P2, !PT ;  /* 0x0000000517177c10 */ /* 0x000fc400097fe4ff */
[----:B------:R-:W-:-:S04]  /*17d90*/  IADD3 R20, P2, PT, R20, R167, RZ ;  /* 0x000000a714147210 */ /* 0x000fc80007f5e0ff */
[----:B------:R-:W-:Y:S01]  /*17da0*/  IADD3.X R21, PT, PT, R21, R166, RZ, P2, !PT ;  /* 0x000000a615157210 */ /* 0x000fe200017fe4ff */
[----:B0-----:R-:W-:-:S04]  /*17db0*/  FFMA R10, R138, R164, R17 ;  /* 0x000000a48a0a7223 */ /* 0x001fc80000000011 */
[----:B------:R-:W-:Y:S01]  /*17dc0*/  FFMA R11, R137, -R163, R10 ;  /* 0x800000a3890b7223 */ /* 0x000fe2000000000a */
[----:B------:R-:W-:Y:S01]  /*17dd0*/  FFMA R10, R14, R156, R9 ;  /* 0x0000009c0e0a7223 */ /* 0x000fe20000000009 */
[C---:B------:R-:W-:Y:S01]  /*17de0*/  FFMA R9, R15.reuse, R158, R18 ;  /* 0x0000009e0f097223 */ /* 0x040fe20000000012 */
[----:B-----5:R-:W-:Y:S01]  /*17df0*/  FMUL R18, R132, R165 ;  /* 0x000000a584127220 */ /* 0x020fe20000400000 */
[C---:B------:R-:W-:Y:S01]  /*17e00*/  FFMA R16, R12.reuse, R156, R11 ;  /* 0x0000009c0c107223 */ /* 0x040fe2000000000b */
[-C--:B------:R-:W-:Y:S01]  /*17e10*/  FFMA R10, R15, R157.reuse, R10 ;  /* 0x0000009d0f0a7223 */ /* 0x080fe2000000000a */
[----:B------:R-:W-:Y:S01]  /*17e20*/  FFMA R11, R13, -R158, R8 ;  /* 0x8000009e0d0b7223 */ /* 0x000fe20000000008 */
[----:B------:R-:W-:Y:S01]  /*17e30*/  FFMA R9, R12, R157, R9 ;  /* 0x0000009d0c097223 */ /* 0x000fe20000000009 */
[-C--:B------:R-:W-:Y:S01]  /*17e40*/  FFMA R17, R15, R159.reuse, R16 ;  /* 0x0000009f0f117223 */ /* 0x080fe20000000010 */
[----:B------:R-:W-:Y:S01]  /*17e50*/  FFMA R15, R13, R159, R10 ;  /* 0x0000009f0d0f7223 */ /* 0x000fe2000000000a */
[C---:B------:R-:W-:Y:S01]  /*17e60*/  FFMA R18, R135.reuse, R162, -R18 ;  /* 0x000000a287127223 */ /* 0x040fe20000000812 */
[C---:B------:R-:W-:Y:S01]  /*17e70*/  FFMA R11, R14.reuse, -R157, R11 ;  /* 0x8000009d0e0b7223 */ /* 0x040fe2000000000b */
[-C--:B------:R-:W-:Y:S01]  /*17e80*/  FFMA R8, R14, R158.reuse, R17 ;  /* 0x0000009e0e087223 */ /* 0x080fe20000000011 */
[----:B------:R-:W-:Y:S01]  /*17e90*/  FFMA R10, R12, -R158, R15 ;  /* 0x8000009e0c0a7223 */ /* 0x000fe2000000000f */
[C---:B------:R-:W-:Y:S01]  /*17ea0*/  FMUL R12, R135.reuse, R164 ;  /* 0x000000a4870c7220 */ /* 0x040fe20000400000 */
[----:B------:R-:W-:Y:S01]  /*17eb0*/  FMUL R15, R135, R163 ;  /* 0x000000a3870f7220 */ /* 0x000fe20000400000 */
[----:B------:R-:W-:Y:S01]  /*17ec0*/  FFMA R8, R13, -R157, R8 ;  /* 0x8000009d0d087223 */ /* 0x000fe20000000008 */
[----:B------:R-:W-:Y:S01]  /*17ed0*/  FMUL R13, R135, R165 ;  /* 0x000000a5870d7220 */ /* 0x000fe20000400000 */
[----:B------:R-:W-:Y:S01]  /*17ee0*/  FFMA R9, R14, -R159, R9 ;  /* 0x8000009f0e097223 */ /* 0x000fe20000000009 */
[CC--:B------:R-:W-:Y:S01]  /*17ef0*/  FFMA R17, R133.reuse, R162.reuse, R12 ;  /* 0x000000a285117223 */ /* 0x0c0fe2000000000c */
[-C--:B------:R-:W-:Y:S01]  /*17f00*/  FFMA R14, R134, R162.reuse, R15 ;  /* 0x000000a2860e7223 */ /* 0x080fe2000000000f */
[C---:B------:R-:W-:Y:S01]  /*17f10*/  FFMA R13, R132.reuse, R162, R13 ;  /* 0x000000a2840d7223 */ /* 0x040fe2000000000d */
[CC--:B------:R-:W-:Y:S01]  /*17f20*/  FFMA R18, R133.reuse, -R164.reuse, R18 ;  /* 0x800000a485127223 */ /* 0x0c0fe20000000012 */
[----:B------:R-:W-:Y:S01]  /*17f30*/  FFMA R17, R132, R163, R17 ;  /* 0x000000a384117223 */ /* 0x000fe20000000011 */
[----:B------:R-:W-:Y:S01]  /*17f40*/  FFMA R15, R133, R165, R14 ;  /* 0x000000a5850f7223 */ /* 0x000fe2000000000e */
[CC--:B------:R-:W-:Y:S01]  /*17f50*/  FFMA R12, R134.reuse, R164.reuse, R13 ;  /* 0x000000a4860c7223 */ /* 0x0c0fe2000000000d */
[-C--:B------:R-:W-:Y:S01]  /*17f60*/  FFMA R18, R134, -R163.reuse, R18 ;  /* 0x800000a386127223 */ /* 0x080fe20000000012 */
[----:B------:R-:W-:Y:S01]  /*17f70*/  IADD3 R16, PT, PT, R155, 0x18, RZ ;  /* 0x000000189b107810 */ /* 0x000fe20007ffe0ff */
[----:B------:R-:W-:Y:S01]  /*17f80*/  FFMA R15, R132, -R164, R15 ;  /* 0x800000a4840f7223 */ /* 0x000fe2000000000f */
[----:B------:R-:W-:Y:S01]  /*17f90*/  FFMA R13, R133, -R163, R12 ;  /* 0x800000a3850d7223 */ /* 0x000fe2000000000c */
[----:B------:R-:W-:Y:S01]  /*17fa0*/  FFMA R12, R134, -R165, R17 ;  /* 0x800000a5860c7223 */ /* 0x000fe20000000011 */
[-C--:B-1----:R-:W-:Y:S01]  /*17fb0*/  FFMA R17, R7, R156.reuse, R18 ;  /* 0x0000009c07117223 */ /* 0x082fe20000000012 */
[----:B------:R-:W-:Y:S01]  /*17fc0*/  ISETP.LT.AND P5, PT, R16, UR9, P1 ;  /* 0x0000000910007c0c */ /* 0x000fe20008fa1270 */
[-C--:B------:R-:W-:Y:S01]  /*17fd0*/  FFMA R14, R4, R156.reuse, R13 ;  /* 0x0000009c040e7223 */ /* 0x080fe2000000000d */
[-C--:B------:R-:W-:Y:S01]  /*17fe0*/  FFMA R13, R5, R156.reuse, R12 ;  /* 0x0000009c050d7223 */ /* 0x080fe2000000000c */
[----:B------:R-:W-:Y:S01]  /*17ff0*/  FFMA R12, R6, R156, R15 ;  /* 0x0000009c060c7223 */ /* 0x000fe2000000000f */
[----:B------:R-:W-:Y:S01]  /*18000*/  @P4 STG.E.128 desc[UR24][R22.64], R8 ;  /* 0x0000000816004986 */ /* 0x000fe2000c101d18 */
[CC--:B------:R-:W-:Y:S01]  /*18010*/  FFMA R15, R7.reuse, R159.reuse, R14 ;  /* 0x0000009f070f7223 */ /* 0x0c0fe2000000000e */
[----:B------:R-:W-:Y:S01]  /*18020*/  FFMA R14, R4, -R159, R17 ;  /* 0x8000009f040e7223 */ /* 0x000fe20000000011 */
[C---:B------:R-:W-:Y:S01]  /*18030*/  FFMA R12, R7.reuse, R157, R12 ;  /* 0x0000009d070c7223 */ /* 0x040fe2000000000c */
[----:B------:R-:W-:-:S02]  /*18040*/  FFMA R13, R7, R158, R13 ;  /* 0x0000009e070d7223 */ /* 0x000fc4000000000d */
        /* <DEDUP_REMOVED lines=8> */
[----:B------:R-:W-:Y:S02]  /*180d0*/  @P3 MOV R4, R22 ;  /* 0x0000001600043202 */ /* 0x000fe40000000f00 */
        /* <DEDUP_REMOVED lines=20> */
[----:B------:R-:W-:Y:S02]  /*18220*/  SEL R12, R153, RZ, !P2 ;  /* 0x000000ff990c7207 */ /* 0x000fe40005000000 */
[----:B------:R-:W-:-:S02]  /*18230*/  IADD3 R26, P4, PT, R50, UR4, RZ ;  /* 0x00000004321a7c10 */ /* 0x000fc4000ff9e0ff */
[----:B------:R-:W-:Y:S02]  /*18240*/  SEL R8, R153, RZ, !P3 ;  /* 0x000000ff99087207 */ /* 0x000fe40005800000 */
[----:B------:R-:W-:Y:S02]  /*18250*/  ISETP.NE.U32.AND P2, PT, R9, RZ, PT ;  /* 0x000000ff0900720c */ /* 0x000fe40003f45070 */
[----:B------:R-:W-:Y:S02]  /*18260*/  ISETP.NE.U32.AND P5, PT, R12, RZ, PT ;  /* 0x000000ff0c00720c */ /* 0x000fe40003fa5070 */
[----:B------:R-:W-:Y:S02]  /*18270*/  IADD3.X R27, PT, PT, R51, UR5, RZ, P4, !PT ;  /* 0x00000005331b7c10 */ /* 0x000fe4000a7fe4ff */
        /* <DEDUP_REMOVED lines=68> */
[-C--:B------:R-:W-:Y:S01]  /*186c0*/  FFMA R28, R16, R157.reuse, R19 ;  /* 0x0000009d101c7223 */ /* 0x080fe20000000013 */
[----:B------:R1:W-:Y:S01]  /*186d0*/  @P5 STG.E.128 desc[UR24][R26.64], R8 ;  /* 0x000000081a005986 */ /* 0x0003e2000c101d18 */
[----:B------:R-:W-:Y:S01]  /*186e0*/  FFMA R7, R18, -R157, R7 ;  /* 0x8000009d12077223 */ /* 0x000fe20000000007 */
[----:B------:R-:W-:Y:S01]  /*186f0*/  FFMA R6, R16, -R158, R5 ;  /* 0x8000009e10067223 */ /* 0x000fe20000000005 */
[----:B------:R-:W-:Y:S01]  /*18700*/  FFMA R5, R18, -R159, R28 ;  /* 0x8000009f12057223 */ /* 0x000fe2000000001c */
[----:B------:R-:W-:Y:S01]  /*18710*/  FFMA R4, R17, -R157, R4 ;  /* 0x8000009d11047223 */ /* 0x000fe20000000004 */
[-C--:B----4-:R-:W-:Y:S01]  /*18720*/  FMUL R18, R136, R165.reuse ;  /* 0x000000a588127220 */ /* 0x090fe20000400000 */
[----:B------:R-:W-:Y:S01]  /*18730*/  SEL R17, R154, RZ, !P3 ;  /* 0x000000ff9a117207 */ /* 0x000fe20005800000 */
[C---:B------:R-:W-:Y:S01]  /*18740*/  FMUL R19, R139.reuse, R165 ;  /* 0x000000a58b137220 */ /* 0x040fe20000400000 */
[C---:B------:R-:W-:Y:S01]  /*18750*/  FMUL R16, R139.reuse, R164 ;  /* 0x000000a48b107220 */ /* 0x040fe20000400000 */
[C---:B------:R-:W-:Y:S01]  /*18760*/  FMUL R31, R139.reuse, R163 ;  /* 0x000000a38b1f7220 */ /* 0x040fe20000400000 */
[-C--:B------:R-:W-:Y:S01]  /*18770*/  FFMA R29, R139, R162.reuse, -R18 ;  /* 0x000000a28b1d7223 */ /* 0x080fe20000000812 */
[----:B------:R-:W-:Y:S01]  /*18780*/  ISETP.NE.U32.AND P3, PT, R17, RZ, PT ;  /* 0x000000ff1100720c */ /* 0x000fe20003f65070 */
[-C--:B------:R-:W-:Y:S01]  /*18790*/  FFMA R19, R136, R162.reuse, R19 ;  /* 0x000000a288137223 */ /* 0x080fe20000000013 */
[-C--:B------:R-:W-:Y:S01]  /*187a0*/  FFMA R17, R137, R162.reuse, R16 ;  /* 0x000000a289117223 */ /* 0x080fe20000000010 */
[----:B------:R-:W-:-:S03]  /*187b0*/  FFMA R16, R138, R162, R31 ;  /* 0x000000a28a107223 */ /* 0x000fc6000000001f */
        /* <DEDUP_REMOVED lines=31> */
[C---:B------:R-:W-:Y:S01]  /*189b0*/  FMUL R15, R135.reuse, R163 ;  /* 0x000000a3870f7220 */ /* 0x040fe20000400000 */
[-C--:B------:R-:W-:Y:S01]  /*189c0*/  FFMA R13, R132, R162.reuse, R13 ;  /* 0x000000a2840d7223 */ /* 0x080fe2000000000d */
[-C--:B------:R-:W-:Y:S01]  /*189d0*/  FFMA R18, R135, R162.reuse, -R18 ;  /* 0x000000a287127223 */ /* 0x080fe20000000812 */
        /* <DEDUP_REMOVED lines=12> */
[-C--:B-1----:R-:W-:Y:S01]  /*18aa0*/  FFMA R14, R4, R156.reuse, R13 ;  /* 0x0000009c040e7223 */ /* 0x082fe2000000000d */
        /* <DEDUP_REMOVED lines=22> */
[----:B------:R0:W-:Y:S01]  /*18c10*/  @P3 STG.E.128 desc[UR24][R4.64+0x200], R12 ;  /* 0x0002000c04003986 */ /* 0x0001e2000c101d18 */
[----:B------:R-:W-:-:S03]  /*18c20*/  ISETP.LT.AND P2, PT, R16, UR9, P0 ;  /* 0x0000000910007c0c */ /* 0x000fc60008741270 */
[----:B------:R-:W2:Y:S01]  /*18c30*/  @P5 LDG.E.LTC128B.128 R144, desc[UR24][R18.64] ;  /* 0x0000001812905981 */ /* 0x000ea2000c1e1d20 */
[----:B------:R-:W-:-:S09]  /*18c40*/  IADD3 R155, PT, PT, R155, 0x1e, RZ ;  /* 0x0000001e9b9b7810 */ /* 0x000fd20007ffe0ff */
[----:B------:R-:W3:Y:S01]  /*18c50*/  @P2 LDG.E.LTC128B.128 R140, desc[UR24][R18.64+0x200] ;  /* 0x00020018128c2981 */ /* 0x000ee2000c1e1d20 */
[----:B------:R-:W-:Y:S02]  /*18c60*/  ISETP.LT.AND P2, PT, R155, UR9, P1 ;  /* 0x000000099b007c0c */ /* 0x000fe40008f41270 */
[----:B------:R-:W-:-:S04]  /*18c70*/  IADD3 R6, P1, PT, R24, R167, RZ ;  /* 0x000000a718067210 */ /* 0x000fc80007f3e0ff */
[----:B------:R-:W-:Y:S02]  /*18c80*/  IADD3.X R7, PT, PT, R25, R166, RZ, P1, !PT ;  /* 0x000000a619077210 */ /* 0x000fe40000ffe4ff */
[----:B------:R-:W-:-:S05]  /*18c90*/  ISETP.LT.AND P0, PT, R155, UR9, P0 ;  /* 0x000000099b007c0c */ /* 0x000fca0008701270 */
[----:B------:R-:W4:Y:S08]  /*18ca0*/  @P2 LDG.E.LTC128B.128 R136, desc[UR24][R6.64] ;  /* 0x0000001806882981 */ /* 0x000f30000c1e1d20 */
[----:B------:R1:W5:Y:S01]  /*18cb0*/  @P0 LDG.E.LTC128B.128 R132, desc[UR24][R6.64+0x200] ;  /* 0x0002001806840981 */ /* 0x000362000c1e1d20 */
[----:B------:R-:W-:Y:S01]  /*18cc0*/  BAR.SYNC.DEFER_BLOCKING 0x0 ;  /* 0x0000000000007b1d */ /* 0x000fe20000010000 */
[----:B------:R-:W-:-:S02]  /*18cd0*/  ISETP.GE.AND P1, PT, R16, UR9, PT ;  /* 0x0000000910007c0c */ /* 0x000fc4000bf26270 */
[----:B------:R-:W-:Y:S02]  /*18ce0*/  ISETP.GE.AND P0, PT, R155, UR9, PT ;  /* 0x000000099b007c0c */ /* 0x000fe4000bf06270 */
[----:B0-----:R-:W-:Y:S02]  /*18cf0*/  SEL R5, R153, RZ, !P1 ;  /* 0x000000ff99057207 */ /* 0x001fe40004800000 */
[----:B------:R-:W-:Y:S02]  /*18d00*/  SEL R4, R154, RZ, !P1 ;  /* 0x000000ff9a047207 */ /* 0x000fe40004800000 */
[----:B------:R-:W-:Y:S02]  /*18d10*/  ISETP.NE.U32.AND P5, PT, R5, RZ, PT ;  /* 0x000000ff0500720c */ /* 0x000fe40003fa5070 */
[----:B------:R-:W-:Y:S02]  /*18d20*/  ISETP.NE.U32.AND P4, PT, R4, RZ, PT ;  /* 0x000000ff0400720c */ /* 0x000fe40003f85070 */
[----:B------:R-:W-:-:S02]  /*18d30*/  SEL R153, R153, RZ, !P0 ;  /* 0x000000ff99997207 */ /* 0x000fc40004000000 */
[----:B------:R-:W-:Y:S02]  /*18d40*/  SEL R154, R154, RZ, !P0 ;  /* 0x000000ff9a9a7207 */ /* 0x000fe40004000000 */
[----:B------:R-:W-:Y:S02]  /*18d50*/  ISETP.NE.U32.AND P3, PT, R153, RZ, PT ;  /* 0x000000ff9900720c */ /* 0x000fe40003f65070 */
[----:B------:R-:W-:Y:S02]  /*18d60*/  ISETP.NE.U32.AND P2, PT, R154, RZ, PT ;  /* 0x000000ff9a00720c */ /* 0x000fe40003f45070 */
[----:B------:R-:W-:Y:S01]  /*18d70*/  IADD3 R26, P1, PT, R26, UR4, RZ ;  /* 0x000000041a1a7c10 */ /* 0x000fe2000ff3e0ff */
[----:B------:R5:W-:Y:S03]  /*18d80*/  STS.128 [R152], R32 ;  /* 0x0000002098007388 */ /* 0x000be60000000c00 */
[----:B------:R-:W-:Y:S01]  /*18d90*/  IADD3.X R27, PT, PT, R27, UR5, RZ, P1, !PT ;  /* 0x000000051b1b7c10 */ /* 0x000fe20008ffe4ff */
[----:B------:R-:W-:Y:S04]  /*18da0*/  STS.128 [R152+0x80], R36 ;  /* 0x0000802498007388 */ /* 0x000fe80000000c00 */
[----:B------:R-:W-:Y:S04]  /*18db0*/  STS.128 [R152+0x100], R96 ;  /* 0x0001006098007388 */ /* 0x000fe80000000c00 */
[----:B------:R-:W-:Y:S01]  /*18dc0*/  STS.128 [R152+0x180], R100 ;  /* 0x0001806498007388 */ /* 0x000fe20000000c00 */
[----:B------:R-:W-:Y:S01]  /*18dd0*/  BAR.SYNC.DEFER_BLOCKING 0x0 ;  /* 0x0000000000007b1d */ /* 0x000fe20000010000 */
[C---:B--2---:R-:W-:Y:S01]  /*18de0*/  FMUL R5, R147.reuse, R163 ;  /* 0x000000a393057220 */ /* 0x044fe20000400000 */
[C---:B-1----:R-:W-:Y:S01]  /*18df0*/  FMUL R6, R147.reuse, R164 ;  /* 0x000000a493067220 */ /* 0x042fe20000400000 */
[-C--:B------:R-:W-:Y:S01]  /*18e00*/  FMUL R7, R147, R165.reuse ;  /* 0x000000a593077220 */ /* 0x080fe20000400000 */
[-C--:B------:R-:W-:Y:S01]  /*18e10*/  FMUL R4, R144, R165.reuse ;  /* 0x000000a590047220 */ /* 0x080fe20000400000 */
[-C--:B------:R-:W-:Y:S01]  /*18e20*/  FFMA R8, R146, R162.reuse, R5 ;  /* 0x000000a292087223 */ /* 0x080fe20000000005 */
[-C--:B------:R-:W-:Y:S01]  /*18e30*/  FFMA R5, R145, R162.reuse, R6 ;  /* 0x000000a291057223 */ /* 0x080fe20000000006 */
[CC--:B------:R-:W-:Y:S01]  /*18e40*/  FFMA R7, R144.reuse, R162.reuse, R7 ;  /* 0x000000a290077223 */ /* 0x0c0fe20000000007 */
[----:B------:R-:W-:Y:S01]  /*18e50*/  FFMA R4, R147, R162, -R4 ;  /* 0x000000a293047223 */ /* 0x000fe20000000804 */
[C---:B------:R-:W-:Y:S01]  /*18e60*/  FFMA R17, R145.reuse, R165, R8 ;  /* 0x000000a591117223 */ /* 0x040fe20000000008 */
[----:B------:R-:W-:Y:S01]  /*18e70*/  FFMA R5, R144, R163, R5 ;  /* 0x000000a390057223 */ /* 0x000fe20000000005 */
[CC--:B------:R-:W-:Y:S01]  /*18e80*/  FFMA R6, R146.reuse, R164.reuse, R7 ;  /* 0x000000a492067223 */ /* 0x0c0fe20000000007 */
[-C--:B------:R-:W-:Y:S01]  /*18e90*/  FFMA R4, R145, -R164.reuse, R4 ;  /* 0x800000a491047223 */ /* 0x080fe20000000004 */
[CC--:B---3--:R-:W-:Y:S01]  /*18ea0*/  FMUL R7, R143.reuse, R165.reuse ;  /* 0x000000a58f077220 */ /* 0x0c8fe20000400000 */
[C---:B------:R-:W-:Y:S01]  /*18eb0*/  FFMA R16, R146.reuse, -R165, R5 ;  /* 0x800000a592107223 */ /* 0x040fe20000000005 */
[-C--:B------:R-:W-:Y:S01]  /*18ec0*/  FMUL R5, R143, R163.reuse ;  /* 0x000000a38f057220 */ /* 0x080fe20000400000 */
[-C--:B------:R-:W-:Y:S01]  /*18ed0*/  FFMA R145, R145, -R163.reuse, R6 ;  /* 0x800000a391917223 */ /* 0x080fe20000000006 */
[----:B------:R-:W-:Y:S01]  /*18ee0*/  FFMA R146, R146, -R163, R4 ;  /* 0x800000a392927223 */ /* 0x000fe20000000004 */
[----:B------:R-:W-:Y:S01]  /*18ef0*/  FMUL R4, R143, R164 ;  /* 0x000000a48f047220 */ /* 0x000fe20000400000 */
[-C--:B------:R-:W-:Y:S01]  /*18f00*/  FFMA R7, R140, R162.reuse, R7 ;  /* 0x000000a28c077223 */ /* 0x080fe20000000007 */
[-C--:B------:R-:W-:Y:S01]  /*18f10*/  FFMA R6, R142, R162.reuse, R5 ;  /* 0x000000a28e067223 */ /* 0x080fe20000000005 */
[-C--:B------:R-:W-:Y:S01]  /*18f20*/  FMUL R8, R140, R165.reuse ;  /* 0x000000a58c087220 */ /* 0x080fe20000400000 */
[C---:B------:R-:W-:Y:S01]  /*18f30*/  FFMA R9, R141.reuse, R162, R4 ;  /* 0x000000a28d097223 */ /* 0x040fe20000000004 */
[----:B------:R-:W-:Y:S01]  /*18f40*/  FFMA R10, R142, R164, R7 ;  /* 0x000000a48e0a7223 */ /* 0x000fe20000000007 */
[----:B------:R-:W-:Y:S01]  /*18f50*/  FFMA R23, R141, R165, R6 ;  /* 0x000000a58d177223 */ /* 0x000fe20000000006 */
[----:B------:R-:W-:Y:S01]  /*18f60*/  FFMA R8, R143, R162, -R8 ;  /* 0x000000a28f087223 */ /* 0x000fe20000000808 */
[----:B------:R-:W0:Y:S01]  /*18f70*/  LDS.128 R4, [R3+UR8] ;  /* 0x0000000803047984 */ /* 0x000e220008000c00 */
[-C--:B------:R-:W-:Y:S01]  /*18f80*/  FFMA R9, R140, R163.reuse, R9 ;  /* 0x000000a38c097223 */ /* 0x080fe20000000009 */
[-C--:B----4-:R-:W-:Y:S01]  /*18f90*/  FMUL R11, R139, R163.reuse ;  /* 0x000000a38b0b7220 */ /* 0x090fe20000400000 */
[CC--:B------:R-:W-:Y:S01]  /*18fa0*/  FFMA R8, R141.reuse, -R164.reuse, R8 ;  /* 0x800000a48d087223 */ /* 0x0c0fe20000000008 */
[----:B------:R-:W-:Y:S01]  /*18fb0*/  FFMA R141, R141, -R163, R10 ;  /* 0x800000a38d8d7223 */ /* 0x000fe2000000000a */
[CC--:B------:R-:W-:Y:S01]  /*18fc0*/  FFMA R20, R142.reuse, -R165.reuse, R9 ;  /* 0x800000a58e147223 */ /* 0x0c0fe20000000009 */
[C---:B------:R-:W-:Y:S01]  /*18fd0*/  FMUL R9, R139.reuse, R165 ;  /* 0x000000a58b097220 */ /* 0x040fe20000400000 */
[----:B------:R-:W-:Y:S01]  /*18fe0*/  FFMA R142, R142, -R163, R8 ;  /* 0x800000a38e8e7223 */ /* 0x000fe20000000008 */
[----:B------:R-:W-:Y:S01]  /*18ff0*/  FMUL R8, R139, R164 ;  /* 0x000000a48b087220 */ /* 0x000fe20000400000 */
[CC--:B------:R-:W-:Y:S01]  /*19000*/  FMUL R10, R136.reuse, R165.reuse ;  /* 0x000000a5880a7220 */ /* 0x0c0fe20000400000 */
[-C--:B------:R-:W-:Y:S01]  /*19010*/  FFMA R9, R136, R162.reuse, R9 ;  /* 0x000000a288097223 */ /* 0x080fe20000000009 */
[CC--:B------:R-:W-:Y:S01]  /*19020*/  FFMA R12, R138.reuse, R162.reuse, R11 ;  /* 0x000000a28a0c7223 */ /* 0x0c0fe2000000000b */
[-C--:B------:R-:W-:Y:S01]  /*19030*/  FFMA R13, R137, R162.reuse, R8 ;  /* 0x000000a2890d7223 */ /* 0x080fe20000000008 */
[----:B------:R-:W-:Y:S01]  /*19040*/  FFMA R139, R139, R162, -R10 ;  /* 0x000000a28b8b7223 */ /* 0x000fe2000000080a */
[-C--:B------:R-:W-:Y:S01]  /*19050*/  FFMA R14, R138, R164.reuse, R9 ;  /* 0x000000a48a0e7223 */ /* 0x080fe20000000009 */
[C---:B------:R-:W-:Y:S01]  /*19060*/  FFMA R21, R137.reuse, R165, R12 ;  /* 0x000000a589157223 */ /* 0x040fe2000000000c */
[----:B------:R-:W-:Y:S01]  /*19070*/  FFMA R13, R136, R163, R13 ;  /* 0x000000a3880d7223 */ /* 0x000fe2000000000d */
[----:B------:R-:W1:Y:S01]  /*19080*/  LDS.128 R8, [R3+UR8+0x200] ;  /* 0x0002000803087984 */ /* 0x000e620008000c00 */
[-C--:B------:R-:W-:Y:S01]  /*19090*/  FFMA R12, R137, -R164.reuse, R139 ;  /* 0x800000a4890c7223 */ /* 0x080fe2000000008b */
[CC--:B-----5:R-:W-:Y:S01]  /*190a0*/  FMUL R33, R135.reuse, R165.reuse ;  /* 0x000000a587217220 */ /* 0x0e0fe20000400000 */
[C---:B------:R-:W-:Y:S01]  /*190b0*/  FFMA R24, R138.reuse, -R165, R13 ;  /* 0x800000a58a187223 */ /* 0x040fe2000000000d */
[CC--:B------:R-:W-:Y:S01]  /*190c0*/  FMUL R13, R135.reuse, R163.reuse ;  /* 0x000000a3870d7220 */ /* 0x0c0fe20000400000 */
[----:B------:R-:W-:Y:S01]  /*190d0*/  FFMA R138, R138, -R163, R12 ;  /* 0x800000a38a8a7223 */ /* 0x000fe2000000000c */
[----:B------:R-:W-:Y:S01]  /*190e0*/  FMUL R12, R135, R164 ;  /* 0x000000a4870c7220 */ /* 0x000fe20000400000 */
[-C--:B------:R-:W-:Y:S01]  /*190f0*/  FMUL R22, R132, R165.reuse ;  /* 0x000000a584167220 */ /* 0x080fe20000400000 */
[-C--:B------:R-:W-:Y:S01]  /*19100*/  FFMA R18, R134, R162.reuse, R13 ;  /* 0x000000a286127223 */ /* 0x080fe2000000000d */
[-C--:B------:R-:W-:Y:S01]  /*19110*/  FFMA R33, R132, R162.reuse, R33 ;  /* 0x000000a284217223 */ /* 0x080fe20000000021 */
[-C--:B------:R-:W-:Y:S01]  /*19120*/  FFMA R19, R133, R162.reuse, R12 ;  /* 0x000000a285137223 */ /* 0x080fe2000000000c */
[----:B------:R-:W-:Y:S01]  /*19130*/  FFMA R25, R135, R162, -R22 ;  /* 0x000000a287197223 */ /* 0x000fe20000000816 */
[----:B------:R-:W-:Y:S01]  /*19140*/  FFMA R31, R133, R165, R18 ;  /* 0x000000a5851f7223 */ /* 0x000fe20000000012 */
[-C--:B------:R-:W-:Y:S01]  /*19150*/  FFMA R137, R137, -R163.reuse, R14 ;  /* 0x800000a389897223 */ /* 0x080fe2000000000e */
[-C--:B------:R-:W-:Y:S01]  /*19160*/  FFMA R18, R134, R164.reuse, R33 ;  /* 0x000000a486127223 */ /* 0x080fe20000000021 */
[-C--:B------:R-:W-:Y:S01]  /*19170*/  FFMA R17, R144, -R164.reuse, R17 ;  /* 0x800000a490117223 */ /* 0x080fe20000000011 */
[----:B------:R-:W2:Y:S01]  /*19180*/  LDS.128 R12, [R3+UR8+0x8a0] ;  /* 0x0008a008030c7984 */ /* 0x000ea20008000c00 */
[-C--:B------:R-:W-:Y:S01]  /*19190*/  FFMA R19, R132, R163.reuse, R19 ;  /* 0x000000a384137223 */ /* 0x080fe20000000013 */
[CC--:B------:R-:W-:Y:S01]  /*191a0*/  FFMA R25, R133.reuse, -R164.reuse, R25 ;  /* 0x800000a485197223 */ /* 0x0c0fe20000000019 */
[----:B------:R-:W-:Y:S01]  /*191b0*/  FFMA R133, R133, -R163, R18 ;  /* 0x800000a385857223 */ /* 0x000fe20000000012 */
[-C--:B------:R-:W-:Y:S01]  /*191c0*/  FFMA R23, R140, -R164.reuse, R23 ;  /* 0x800000a48c177223 */ /* 0x080fe20000000017 */
[----:B------:R-:W-:Y:S01]  /*191d0*/  FFMA R30, R134, -R165, R19 ;  /* 0x800000a5861e7223 */ /* 0x000fe20000000013 */
        /* <DEDUP_REMOVED lines=16> */
[-C--:B------:R-:W-:Y:S01]  /*192e0*/  FFMA R19, R6, -R157.reuse, R19 ;  /* 0x8000009d06137223 */ /* 0x080fe20000000013 */
[----:B------:R-:W-:Y:S01]  /*192f0*/  FFMA R31, R132, -R164, R31 ;  /* 0x800000a4841f7223 */ /* 0x000fe2000000001f */
[----:B------:R0:W3:Y:S01]  /*19300*/  LDS.128 R4, [R3+UR8+0xaa0] ;  /* 0x000aa00803047984 */ /* 0x0000e20008000c00 */
[-C--:B-1----:R-:W-:Y:S01]  /*19310*/  FFMA R22, R10, R156.reuse, R23 ;  /* 0x0000009c0a167223 */ /* 0x082fe20000000017 */
        /* <DEDUP_REMOVED lines=13> */
[----:B------:R-:W-:Y:S01]  /*193f0*/  FFMA R134, R134, -R163, R25 ;  /* 0x800000a386867223 */ /* 0x000fe20000000019 */
[-C--:B--2---:R-:W-:Y:S01]  /*19400*/  FFMA R8, R14, R156.reuse, R21 ;  /* 0x0000009c0e087223 */ /* 0x084fe20000000015 */
[C---:B------:R-:W-:Y:S01]  /*19410*/  FFMA R21, R10.reuse, -R159, R23 ;  /* 0x8000009f0a157223 */ /* 0x040fe20000000017 */
[-C--:B------:R-:W-:Y:S01]  /*19420*/  FFMA R23, R10, -R157.reuse, R32 ;  /* 0x8000009d0a177223 */ /* 0x080fe20000000020 */
[-C--:B------:R-:W-:Y:S01]  /*19430*/  FFMA R10, R12, R156.reuse, R137 ;  /* 0x0000009c0c0a7223 */ /* 0x080fe20000000089 */
[C---:B------:R-:W-:Y:S01]  /*19440*/  FFMA R8, R15.reuse, R157, R8 ;  /* 0x0000009d0f087223 */ /* 0x040fe20000000008 */
[-C--:B------:R-:W-:Y:S01]  /*19450*/  FFMA R9, R15, R156.reuse, R138 ;  /* 0x0000009c0f097223 */ /* 0x080fe2000000008a */
[----:B------:R-:W-:Y:S01]  /*19460*/  @P5 STG.E.128 desc[UR24][R26.64], R16 ;  /* 0x000000101a005986 */ /* 0x000fe2000c101d18 */
[----:B0-----:R-:W-:Y:S01]  /*19470*/  FFMA R3, R13, R156, R24 ;  /* 0x0000009c0d037223 */ /* 0x001fe20000000018 */
[----:B------:R-:W-:-:S02]  /*19480*/  FFMA R11, R15, R159, R10 ;  /* 0x0000009f0f0b7223 */ /* 0x000fc4000000000a */
[----:B------:R-:W-:Y:S01]  /*19490*/  @P4 STG.E.128 desc[UR24][R26.64+0x200], R20 ;  /* 0x000200141a004986 */ /* 0x000fe2000c101d18 */
[-C--:B------:R-:W-:Y:S01]  /*194a0*/  FFMA R10, R15, R158.reuse, R3 ;  /* 0x0000009e0f0a7223 */ /* 0x080fe20000000003 */
[CC--:B------:R-:W-:Y:S01]  /*194b0*/  FFMA R3, R13.reuse, R159.reuse, R8 ;  /* 0x0000009f0d037223 */ /* 0x0c0fe20000000008 */
[----:B------:R-:W-:Y:S01]  /*194c0*/  FFMA R8, R12, -R159, R9 ;  /* 0x8000009f0c087223 */ /* 0x000fe20000000009 */
[-C--:B------:R-:W-:Y:S01]  /*194d0*/  FFMA R24, R14, R158.reuse, R11 ;  /* 0x0000009e0e187223 */ /* 0x080fe2000000000b */
[CC--:B------:R-:W-:Y:S01]  /*194e0*/  FFMA R9, R12.reuse, R157.reuse, R10 ;  /* 0x0000009d0c097223 */ /* 0x0c0fe2000000000a */
[-C--:B------:R-:W-:Y:S01]  /*194f0*/  FFMA R10, R12, -R158.reuse, R3 ;  /* 0x8000009e0c0a7223 */ /* 0x080fe20000000003 */
[C---:B------:R-:W-:Y:S01]  /*19500*/  FFMA R11, R13.reuse, -R158, R8 ;  /* 0x8000009e0d0b7223 */ /* 0x040fe20000000008 */
[----:B------:R-:W-:Y:S01]  /*19510*/  IADD3 R12, P0, PT, R28, UR4, RZ ;  /* 0x000000041c0c7c10 */ /* 0x000fe2000ff1e0ff */
[----:B------:R-:W-:Y:S01]  /*19520*/  FFMA R8, R13, -R157, R24 ;  /* 0x8000009d0d087223 */ /* 0x000fe20000000018 */
[C---:B------:R-:W-:Y:S01]  /*19530*/  FFMA R9, R14.reuse, -R159, R9 ;  /* 0x8000009f0e097223 */ /* 0x040fe20000000009 */
[----:B------:R-:W-:Y:S01]  /*19540*/  FFMA R11, R14, -R157, R11 ;  /* 0x8000009d0e0b7223 */ /* 0x000fe2000000000b */
[----:B------:R-:W-:Y:S01]  /*19550*/  IADD3.X R13, PT, PT, R29, UR5, RZ, P0, !PT ;  /* 0x000000051d0d7c10 */ /* 0x000fe200087fe4ff */
[-C--:B---3--:R-:W-:Y:S01]  /*19560*/  FFMA R24, R4, R156.reuse, R133 ;  /* 0x0000009c04187223 */ /* 0x088fe20000000085 */
[-C--:B------:R-:W-:Y:S01]  /*19570*/  FFMA R14, R6, R156.reuse, R31 ;  /* 0x0000009c060e7223 */ /* 0x080fe2000000001f */
[-C--:B------:R-:W-:Y:S01]  /*19580*/  FFMA R3, R5, R156.reuse, R30 ;  /* 0x0000009c05037223 */ /* 0x080fe2000000001e */
[C---:B------:R-:W-:Y:S01]  /*19590*/  FFMA R15, R7.reuse, R156, R134 ;  /* 0x0000009c070f7223 */ /* 0x040fe20000000086 */
[C---:B------:R-:W-:Y:S01]  /*195a0*/  FFMA R25, R7.reuse, R159, R24 ;  /* 0x0000009f07197223 */ /* 0x040fe20000000018 */
[C---:B------:R-:W-:Y:S01]  /*195b0*/  FFMA R14, R7.reuse, R157, R14 ;  /* 0x0000009d070e7223 */ /* 0x040fe2000000000e */
[-C--:B------:R-:W-:Y:S01]  /*195c0*/  FFMA R24, R7, R158.reuse, R3 ;  /* 0x0000009e07187223 */ /* 0x080fe20000000003 */
[-C--:B------:R-:W-:Y:S01]  /*195d0*/  FFMA R15, R4, -R159.reuse, R15 ;  /* 0x8000009f040f7223 */ /* 0x080fe2000000000f */
[----:B------:R0:W-:Y:S01]  /*195e0*/  @P3 STG.E.128 desc[UR24][R12.64], R8 ;  /* 0x000000080c003986 */ /* 0x0001e2000c101d18 */
[C---:B------:R-:W-:Y:S01]  /*195f0*/  FFMA R3, R5.reuse, R159, R14 ;  /* 0x0000009f05037223 */ /* 0x040fe2000000000e */
[-C--:B0-----:R-:W-:Y:S01]  /*19600*/  FFMA R8, R6, R158.reuse, R25 ;  /* 0x0000009e06087223 */ /* 0x081fe20000000019 */
[CC--:B------:R-:W-:Y:S01]  /*19610*/  FFMA R9, R4.reuse, R157.reuse, R24 ;  /* 0x0000009d04097223 */ /* 0x0c0fe20000000018 */
[CC--:B------:R-:W-:Y:S01]  /*19620*/  FFMA R11, R5.reuse, -R158.reuse, R15 ;  /* 0x8000009e050b7223 */ /* 0x0c0fe2000000000f */
[----:B------:R-:W-:Y:S01]  /*19630*/  FFMA R10, R4, -R158, R3 ;  /* 0x8000009e040a7223 */ /* 0x000fe20000000003 */
[----:B------:R-:W-:Y:S01]  /*19640*/  FFMA R8, R5, -R157, R8 ;  /* 0x8000009d05087223 */ /* 0x000fe20000000008 */
[C---:B------:R-:W-:Y:S01]  /*19650*/  FFMA R9, R6.reuse, -R159, R9 ;  /* 0x8000009f06097223 */ /* 0x040fe20000000009 */
[----:B------:R-:W-:Y:S01]  /*19660*/  FFMA R11, R6, -R157, R11 ;  /* 0x8000009d060b7223 */ /* 0x000fe2000000000b */
[----:B------:R-:W-:Y:S06]  /*19670*/  @!P2 BRA `(.L_x_20) ;  /* 0x000000300034a947 */ /* 0x000fec0003800000 */
[----:B------:R0:W-:Y:S01]  /*19680*/  STG.E.128 desc[UR24][R12.64+0x200], R8 ;  /* 0x000200080c007986 */ /* 0x0001e2000c101d18 */
[----:B------:R-:W-:Y:S05]  /*19690*/  BRA `(.L_x_20) ;  /* 0x00000030002c7947 */ /* 0x000fea0003800000 */
.L_x_19:
[----:B------:R-:W-:Y:S01]  /*196a0*/  BAR.SYNC.DEFER_BLOCKING 0x0 ;  /* 0x0000000000007b1d */ /* 0x000fe20000010000 */
[C---:B------:R-:W-:Y:S02]  /*196b0*/  IADD3 R140, PT, PT, R155.reuse, 0x2, RZ ;  /* 0x000000029b8c7810 */ /* 0x040fe40007ffe0ff */
[----:B------:R-:W-:Y:S02]  /*196c0*/  ISETP.GE.AND P1, PT, R155, UR9, PT ;  /* 0x000000099b007c0c */ /* 0x000fe4000bf26270 */
[----:B------:R-:W-:Y:S01]  /*196d0*/  ISETP.GE.AND P0, PT, R140, UR9, PT ;  /* 0x000000098c007c0c */ /* 0x000fe2000bf06270 */
[----:B------:R-:W0:Y:S01]  /*196e0*/  LDCU.64 UR4, c[0x0][0x4d0] ;  /* 0x00009a00ff0477ac */ /* 0x000e220008000a00 */
[----:B------:R-:W-:-:S04]  /*196f0*/  SEL R141, R153, RZ, !P1 ;  /* 0x000000ff998d7207 */ /* 0x000fc80004800000 */
[----:B------:R-:W-:Y:S01]  /*19700*/  ISETP.NE.U32.AND P2, PT, R141, RZ, PT ;  /* 0x000000ff8d00720c */ /* 0x000fe20003f45070 */
[----:B------:R-:W-:Y:S04]  /*19710*/  STS.128 [R152], R4 ;  /* 0x0000000498007388 */ /* 0x000fe80000000c00 */
[----:B------:R-:W-:Y:S04]  /*19720*/  STS.128 [R152+0x80], R64 ;  /* 0x0000804098007388 */ /* 0x000fe80000000c00 */
[----:B------:R-:W-:Y:S04]  /*19730*/  STS.128 [R152+0x100], R68 ;  /* 0x0001004498007388 */ /* 0x000fe80000000c00 */
[----:B------:R5:W-:Y:S01]  /*19740*/  STS.128 [R152+0x180], R128 ;  /* 0x0001808098007388 */ /* 0x000be20000000c00 */
[----:B------:R-:W-:Y:S06]  /*19750*/  BAR.SYNC.DEFER_BLOCKING 0x0 ;  /* 0x0000000000007b1d */ /* 0x000fec0000010000 */
[----:B------:R-:W2:Y:S01]  /*19760*/  LDS.128 R136, [R3+UR8] ;  /* 0x0000000803887984 */ /* 0x000ea20008000c00 */
[----:B-----5:R-:W-:-:S03]  /*19770*/  SEL R130, R153, RZ, !P0 ;  /* 0x000000ff99827207 */ /* 0x020fc60004000000 */
[----:B-1----:R-:W1:Y:S01]  /*19780*/  LDS.128 R132, [R3+UR8+0x200] ;  /* 0x0002000803847984 */ /* 0x002e620008000c00 */
[C---:B------:R-:W-:Y:S02]  /*19790*/  SEL R129, R154.reuse, RZ, !P0 ;  /* 0x000000ff9a817207 */ /* 0x040fe40004000000 */
[----:B------:R-:W-:Y:S01]  /*197a0*/  SEL R131, R154, RZ, !P1 ;  /* 0x000000ff9a837207 */ /* 0x000fe20004800000 */
[----:B------:R-:W5:Y:S01]  /*197b0*/  LDS.128 R68, [R3+UR8+0x8a0] ;  /* 0x0008a00803447984 */ /* 0x000f620008000c00 */
[----:B------:R-:W-:Y:S02]  /*197c0*/  ISETP.NE.U32.AND P1, PT, R130, RZ, PT ;  /* 0x000000ff8200720c */ /* 0x000fe40003f25070 */
[----:B------:R-:W-:Y:S02]  /*197d0*/  ISETP.NE.U32.AND P0, PT, R129, RZ, PT ;  /* 0x000000ff8100720c */ /* 0x000fe40003f05070 */
[----:B------:R-:W-:Y:S01]  /*197e0*/  ISETP.NE.U32.AND P3, PT, R131, RZ, PT ;  /* 0x000000ff8300720c */ /* 0x000fe20003f65070 */
[C---:B--2---:R-:W-:Y:S01]  /*197f0*/  FMUL R5, R139.reuse, R159 ;  /* 0x0000009f8b057220 */ /* 0x044fe20000400000 */
[C---:B------:R-:W-:Y:S01]  /*19800*/  FMUL R64, R139.reuse, R158 ;  /* 0x0000009e8b407220 */ /* 0x040fe20000400000 */
[C---:B------:R-:W-:Y:S01]  /*19810*/  FMUL R7, R139.reuse, R157 ;  /* 0x0000009d8b077220 */ /* 0x040fe20000400000 */
[CC--:B------:R-:W-:Y:S01]  /*19820*/  FMUL R128, R136.reuse, R159.reuse ;  /* 0x0000009f88807220 */ /* 0x0c0fe20000400000 */
[-C--:B------:R-:W-:Y:S01]  /*19830*/  FFMA R5, R136, R156.reuse, R5 ;  /* 0x0000009c88057223 */ /* 0x080fe20000000005 */
[-C--:B-1----:R-:W-:Y:S01]  /*19840*/  FMUL R130, R132, R159.reuse ;  /* 0x0000009f84827220 */ /* 0x082fe20000400000 */
[CC--:B------:R-:W-:Y:S01]  /*19850*/  FFMA R6, R138.reuse, R156.reuse, R7 ;  /* 0x0000009c8a067223 */ /* 0x0c0fe20000000007 */
[----:B------:R-:W-:Y:S01]  /*19860*/  FFMA R128, R139, R156, -R128 ;  /* 0x0000009c8b807223 */ /* 0x000fe20000000880 */
[----:B------:R-:W-:Y:S01]  /*19870*/  FFMA R4, R138, R158, R5 ;  /* 0x0000009e8a047223 */ /* 0x000fe20000000005 */
[C---:B------:R-:W-:Y:S01]  /*19880*/  FFMA R5, R137.reuse, R156, R64 ;  /* 0x0000009c89057223 */ /* 0x040fe20000000040 */
[C---:B------:R-:W-:Y:S01]  /*19890*/  FFMA R7, R137.reuse, R159, R6 ;  /* 0x0000009f89077223 */ /* 0x040fe20000000006 */
[----:B------:R-:W1:Y:S01]  /*198a0*/  LDS.128 R64, [R3+UR8+0xaa0] ;  /* 0x000aa00803407984 */ /* 0x000e620008000c00 */
[-C--:B------:R-:W-:Y:S01]  /*198b0*/  FFMA R128, R137, -R158.reuse, R128 ;  /* 0x8000009e89807223 */ /* 0x080fe20000000080 */
[CC--:B------:R-:W-:Y:S01]  /*198c0*/  FFMA R5, R136.reuse, R157.reuse, R5 ;  /* 0x0000009d88057223 */ /* 0x0c0fe20000000005 */
[-C--:B------:R-:W-:Y:S01]  /*198d0*/  FFMA R6, R136, -R158.reuse, R7 ;  /* 0x8000009e88067223 */ /* 0x080fe20000000007 */
[CC--:B------:R-:W-:Y:S01]  /*198e0*/  FMUL R129, R135.reuse, R157.reuse ;  /* 0x0000009d87817220 */ /* 0x0c0fe20000400000 */
[C---:B------:R-:W-:Y:S01]  /*198f0*/  FFMA R7, R138.reuse, -R157, R128 ;  /* 0x8000009d8a077223 */ /* 0x040fe20000000080 */
[C---:B------:R-:W-:Y:S01]  /*19900*/  FMUL R128, R135.reuse, R158 ;  /* 0x0000009e87807220 */ /* 0x040fe20000400000 */
[C---:B------:R-:W-:Y:S01]  /*19910*/  FMUL R131, R135.reuse, R159 ;  /* 0x0000009f87837220 */ /* 0x040fe20000400000 */
[-C--:B------:R-:W-:Y:S01]  /*19920*/  FFMA R135, R135, R156.reuse, -R130 ;  /* 0x0000009c87877223 */ /* 0x080fe20000000882 */
[----:B------:R-:W-:Y:S01]  /*19930*/  FFMA R4, R137, -R157, R4 ;  /* 0x8000009d89047223 */ /* 0x000fe20000000004 */
[CC--:B------:R-:W-:Y:S01]  /*19940*/  FFMA R128, R133.reuse, R156.reuse, R128 ;  /* 0x0000009c85807223 */ /* 0x0c0fe20000000080 */
[----:B------:R-:W-:Y:S01]  /*19950*/  FFMA R5, R138, -R159, R5 ;  /* 0x8000009f8a057223 */ /* 0x000fe20000000005 */
[----:B------:R-:W-:Y:S01]  /*19960*/  FFMA R136, R134, R156, R129 ;  /* 0x0000009c86887223 */ /* 0x000fe20000000081 */
[C---:B------:R-:W-:Y:S01]  /*19970*/  FFMA R130, R133.reuse, -R158, R135 ;  /* 0x8000009e85827223 */ /* 0x040fe20000000087 */
[C---:B------:R-:W-:Y:S01]  /*19980*/  FFMA R128, R132.reuse, R157, R128 ;  /* 0x0000009d84807223 */ /* 0x040fe20000000080 */
[----:B------:R-:W-:Y:S01]  /*19990*/  FFMA R131, R132, R156, R131 ;  /* 0x0000009c84837223 */ /* 0x000fe20000000083 */
[----:B------:R-:W-:Y:S01]  /*199a0*/  FFMA R129, R133, R159, R136 ;  /* 0x0000009f85817223 */ /* 0x000fe20000000088 */
[----:B------:R2:W-:Y:S01]  /*199b0*/  @P2 STG.E.128 desc[UR24][R168.64], R4 ;  /* 0x00000004a8002986 */ /* 0x0005e2000c101d18 */
[----:B0-----:R-:W-:-:S04]  /*199c0*/  IADD3 R136, P2, PT, R168, UR4, RZ ;  /* 0x00000004a8887c10 */ /* 0x001fc8000ff5e0ff */
[----:B------:R-:W-:Y:S01]  /*199d0*/  IADD3.X R137, PT, PT, R169, UR5, RZ, P2, !PT ;  /* 0x00000005a9897c10 */ /* 0x000fe200097fe4ff */
[----:B------:R-:W0:Y:S02]  /*199e0*/  LDCU.128 UR4, c[0x0][0x4e0] ;  /* 0x00009c00ff0477ac */ /* 0x000e240008000c00 */
[----:B0-----:R-:W-:-:S04]  /*199f0*/  UIADD3 UR4, UP0, UPT, UR4, UR6, URZ ;  /* 0x0000000604047290 */ /* 0x001fc8000ff1e0ff */
[----:B------:R-:W-:Y:S01]  /*19a00*/  UIADD3.X UR5, UPT, UPT, UR5, UR7, URZ, UP0, !UPT ;  /* 0x0000000705057290 */ /* 0x000fe200087fe4ff */
[C---:B--2---:R-:W-:Y:S01]  /*19a10*/  FFMA R7, R134.reuse, -R157, R130 ;  /* 0x8000009d86077223 */ /* 0x044fe20000000082 */
[CC--:B------:R-:W-:Y:S01]  /*19a20*/  FFMA R5, R134.reuse, -R159.reuse, R128 ;  /* 0x8000009f86057223 */ /* 0x0c0fe20000000080 */
[-C--:B------:R-:W-:Y:S01]  /*19a30*/  FFMA R4, R134, R158.reuse, R131 ;  /* 0x0000009e86047223 */ /* 0x080fe20000000083 */
[CC--:B-----5:R-:W-:Y:S01]  /*19a40*/  FMUL R128, R71.reuse, R158.reuse ;  /* 0x0000009e47807220 */ /* 0x0e0fe20000400000 */
[-C--:B------:R-:W-:Y:S01]  /*19a50*/  FMUL R130, R68, R159.reuse ;  /* 0x0000009f44827220 */ /* 0x080fe20000400000 */
[----:B------:R-:W-:Y:S01]  /*19a60*/  FFMA R6, R132, -R158, R129 ;  /* 0x8000009e84067223 */ /* 0x000fe20000000081 */
[C---:B------:R-:W-:Y:S01]  /*19a70*/  FMUL R131, R71.reuse, R159 ;  /* 0x0000009f47837220 */ /* 0x040fe20000400000 */
[-C--:B------:R-:W-:Y:S01]  /*19a80*/  FMUL R129, R71, R157.reuse ;  /* 0x0000009d47817220 */ /* 0x080fe20000400000 */
[-C--:B------:R-:W-:Y:S01]  /*19a90*/  FFMA R128, R69, R156.reuse, R128 ;  /* 0x0000009c45807223 */ /* 0x080fe20000000080 */
[-C--:B------:R-:W-:Y:S01]  /*19aa0*/  FFMA R130, R71, R156.reuse, -R130 ;  /* 0x0000009c47827223 */ /* 0x080fe20000000882 */
[-C--:B------:R-:W-:Y:S01]  /*19ab0*/  FFMA R71, R68, R156.reuse, R131 ;  /* 0x0000009c44477223 */ /* 0x080fe20000000083 */
[----:B------:R-:W-:Y:S01]  /*19ac0*/  FFMA R132, R70, R156, R129 ;  /* 0x0000009c46847223 */ /* 0x000fe20000000081 */
[----:B------:R-:W-:Y:S01]  /*19ad0*/  FFMA R129, R68, R157, R128 ;  /* 0x0000009d44817223 */ /* 0x000fe20000000080 */
[CC--:B------:R-:W-:Y:S01]  /*19ae0*/  FFMA R130, R69.reuse, -R158.reuse, R130 ;  /* 0x8000009e45827223 */ /* 0x0c0fe20000000082 */
[CC--:B------:R-:W-:Y:S01]  /*19af0*/  FFMA R128, R70.reuse, R158.reuse, R71 ;  /* 0x0000009e46807223 */ /* 0x0c0fe20000000047 */
[CC--:B------:R-:W-:Y:S01]  /*19b00*/  FFMA R71, R69.reuse, R159.reuse, R132 ;  /* 0x0000009f45477223 */ /* 0x0c0fe20000000084 */
[C---:B------:R-:W-:Y:S01]  /*19b10*/  FFMA R129, R70.reuse, -R159, R129 ;  /* 0x8000009f46817223 */ /* 0x040fe20000000081 */
[-C--:B------:R-:W-:Y:S01]  /*19b20*/  FFMA R131, R70, -R157.reuse, R130 ;  /* 0x8000009d46837223 */ /* 0x080fe20000000082 */
[----:B------:R-:W-:Y:S01]  /*19b30*/  FFMA R128, R69, -R157, R128 ;  /* 0x8000009d45807223 */ /* 0x000fe20000000080 */
[----:B-1----:R-:W-:Y:S01]  /*19b40*/  FMUL R70, R64, R159 ;  /* 0x0000009f40467220 */ /* 0x002fe20000400000 */
[----:B------:R-:W-:Y:S01]  /*19b50*/  FFMA R4, R133, -R157, R4 ;  /* 0x8000009d85047223 */ /* 0x000fe20000000004 */
[-C--:B------:R-:W-:Y:S01]  /*19b60*/  FFMA R130, R68, -R158.reuse, R71 ;  /* 0x8000009e44827223 */ /* 0x080fe20000000047 */
[C---:B------:R-:W-:Y:S01]  /*19b70*/  FMUL R69, R67.reuse, R159 ;  /* 0x0000009f43457220 */ /* 0x040fe20000400000 */
[C---:B------:R-:W-:Y:S01]  /*19b80*/  FMUL R68, R67.reuse, R158 ;  /* 0x0000009e43447220 */ /* 0x040fe20000400000 */
[CC--:B------:R-:W-:Y:S01]  /*19b90*/  FMUL R133, R67.reuse, R157.reuse ;  /* 0x0000009d43857220 */ /* 0x0c0fe20000400000 */
[-C--:B------:R-:W-:Y:S01]  /*19ba0*/  FFMA R71, R67, R156.reuse, -R70 ;  /* 0x0000009c43477223 */ /* 0x080fe20000000846 */
[-C--:B------:R-:W-:Y:S01]  /*19bb0*/  FFMA R67, R64, R156.reuse, R69 ;  /* 0x0000009c40437223 */ /* 0x080fe20000000045 */
[CC--:B------:R-:W-:Y:S01]  /*19bc0*/  FFMA R69, R65.reuse, R156.reuse, R68 ;  /* 0x0000009c41457223 */ /* 0x0c0fe20000000044 */
[C---:B------:R-:W-:Y:S01]  /*19bd0*/  FFMA R70, R66.reuse, R156, R133 ;  /* 0x0000009c42467223 */ /* 0x040fe20000000085 */
[CC--:B------:R-:W-:Y:S01]  /*19be0*/  FFMA R71, R65.reuse, -R158.reuse, R71 ;  /* 0x8000009e41477223 */ /* 0x0c0fe20000000047 */
[-C--:B------:R-:W-:Y:S01]  /*19bf0*/  FFMA R68, R66, R158.reuse, R67 ;  /* 0x0000009e42447223 */ /* 0x080fe20000000043 */
[----:B------:R-:W-:Y:S01]  /*19c00*/  FFMA R69, R64, R157, R69 ;  /* 0x0000009d40457223 */ /* 0x000fe20000000045 */
[C---:B------:R-:W-:Y:S01]  /*19c10*/  FFMA R67, R65.reuse, R159, R70 ;  /* 0x0000009f41437223 */ /* 0x040fe20000000046 */
[----:B------:R0:W-:Y:S01]  /*19c20*/  @P3 STG.E.128 desc[UR24][R168.64+0x200], R4 ;  /* 0x00020004a8003986 */ /* 0x0001e2000c101d18 */
[-C--:B------:R-:W-:Y:S01]  /*19c30*/  FFMA R68, R65, -R157.reuse, R68 ;  /* 0x8000009d41447223 */ /* 0x080fe20000000044 */
[C---:B------:R-:W-:Y:S01]  /*19c40*/  FFMA R71, R66.reuse, -R157, R71 ;  /* 0x8000009d42477223 */ /* 0x040fe20000000047 */
[----:B------:R-:W-:Y:S01]  /*19c50*/  FFMA R69, R66, -R159, R69 ;  /* 0x8000009f42457223 */ /* 0x000fe20000000045 */
[----:B------:R-:W-:Y:S01]  /*19c60*/  FFMA R70, R64, -R158, R67 ;  /* 0x8000009e40467223 */ /* 0x000fe20000000043 */
[----:B------:R-:W-:Y:S01]  /*19c70*/  @P1 STG.E.128 desc[UR24][R136.64], R128 ;  /* 0x0000008088001986 */ /* 0x000fe2000c101d18 */
[----:B0-----:R-:W-:-:S02]  /*19c80*/  @P0 MOV R4, R136 ;  /* 0x0000008800040202 */ /* 0x001fc40000000f00 */
[----:B------:R-:W-:Y:S02]  /*19c90*/  @P0 MOV R5, R137 ;  /* 0x0000008900050202 */ /* 0x000fe40000000f00 */
[----:B------:R-:W-:Y:S02]  /*19ca0*/  IADD3 R6, PT, PT, R155, 0x4, RZ ;  /* 0x000000049b067810 */ /* 0x000fe40007ffe0ff */
[----:B------:R-:W-:Y:S01]  /*19cb0*/  IADD3 R168, P2, PT, R168, UR4, RZ ;  /* 0x00000004a8a87c10 */ /* 0x000fe2000ff5e0ff */
[----:B------:R0:W-:Y:S01]  /*19cc0*/  @P0 STG.E.128 desc[UR24][R4.64+0x200], R68 ;  /* 0x0002004404000986 */ /* 0x0001e2000c101d18 */
[----:B------:R-:W-:Y:S01]  /*19cd0*/  BAR.SYNC.DEFER_BLOCKING 0x0 ;  /* 0x0000000000007b1d */ /* 0x000fe20000010000 */
[----:B------:R-:W-:Y:S02]  /*19ce0*/  ISETP.GE.AND P1, PT, R6, UR9, PT ;  /* 0x0000000906007c0c */ /* 0x000fe4000bf26270 */
[----:B------:R-:W-:-:S03]  /*19cf0*/  IADD3.X R169, PT, PT, R169, UR5, RZ, P2, !PT ;  /* 0x00000005a9a97c10 */ /* 0x000fc600097fe4ff */
[----:B------:R-:W-:Y:S04]  /*19d00*/  STS.128 [R152], R8 ;  /* 0x0000000898007388 */ /* 0x000fe80000000c00 */
[----:B------:R-:W-:Y:S01]  /*19d10*/  STS.128 [R152+0x80], R60 ;  /* 0x0000803c98007388 */ /* 0x000fe20000000c00 */
[----:B0-----:R-:W-:Y:S02]  /*19d20*/  SEL R5, R153, RZ, !P1 ;  /* 0x000000ff99057207 */ /* 0x001fe40004800000 */
[----:B------:R-:W-:Y:S01]  /*19d30*/  IADD3 R4, PT, PT, R155, 0x6, RZ ;  /* 0x000000069b047810 */ /* 0x000fe20007ffe0ff */
[----:B------:R-:W-:Y:S01]  /*19d40*/  STS.128 [R152+0x100], R72 ;  /* 0x0001004898007388 */ /* 0x000fe20000000c00 */
[----:B------:R-:W-:Y:S02]  /*19d50*/  ISETP.NE.U32.AND P3, PT, R5, RZ, PT ;  /* 0x000000ff0500720c */ /* 0x000fe40003f65070 */
[----:B------:R-:W-:Y:S01]  /*19d60*/  ISETP.GE.AND P0, PT, R4, UR9, PT ;  /* 0x0000000904007c0c */ /* 0x000fe2000bf06270 */
[----:B------:R-:W-:Y:S01]  /*19d70*/  STS.128 [R152+0x180], R124 ;  /* 0x0001807c98007388 */ /* 0x000fe20000000c00 */
[----:B------:R-:W-:-:S02]  /*19d80*/  SEL R71, R154, RZ, !P1 ;  /* 0x000000ff9a477207 */ /* 0x000fc40004800000 */
[----:B------:R-:W-:Y:S01]  /*19d90*/  SEL R70, R153, RZ, !P0 ;  /* 0x000000ff99467207 */ /* 0x000fe20004000000 */
[----:B------:R-:W-:Y:S01]  /*19da0*/  BAR.SYNC.DEFER_BLOCKING 0x0 ;  /* 0x0000000000007b1d */ /* 0x000fe20000010000 */
[----:B------:R-:W-:Y:S02]  /*19db0*/  SEL R69, R154, RZ, !P0 ;  /* 0x000000ff9a457207 */ /* 0x000fe40004000000 */
[----:B------:R-:W-:Y:S02]  /*19dc0*/  ISETP.NE.U32.AND P1, PT, R70, RZ, PT ;  /* 0x000000ff4600720c */ /* 0x000fe40003f25070 */
[----:B------:R-:W-:Y:S02]  /*19dd0*/  ISETP.NE.U32.AND P0, PT, R69, RZ, PT ;  /* 0x000000ff4500720c */ /* 0x000fe40003f05070 */
[----:B------:R-:W-:Y:S01]  /*19de0*/  ISETP.NE.U32.AND P2, PT, R71, RZ, PT ;  /* 0x000000ff4700720c */ /* 0x000fe20003f45070 */
[----:B------:R-:W0:Y:S04]  /*19df0*/  LDS.128 R132, [R3+UR8] ;  /* 0x0000000803847984 */ /* 0x000e280008000c00 */
[----:B------:R-:W1:Y:S04]  /*19e00*/  LDS.128 R64, [R3+UR8+0x200] ;  /* 0x0002000803407984 */ /* 0x000e680008000c00 */
[----:B------:R-:W2:Y:S01]  /*19e10*/  LDS.128 R60, [R3+UR8+0x8a0] ;  /* 0x0008a008033c7984 */ /* 0x000ea20008000c00 */
[C---:B0-----:R-:W-:Y:S01]  /*19e20*/  FMUL R5, R135.reuse, R159 ;  /* 0x0000009f87057220 */ /* 0x041fe20000400000 */
[C---:B------:R-:W-:Y:S01]  /*19e30*/  FMUL R8, R135.reuse, R158 ;  /* 0x0000009e87087220 */ /* 0x040fe20000400000 */
[----:B------:R-:W-:Y:S01]  /*19e40*/  FMUL R7, R135, R157 ;  /* 0x0000009d87077220 */ /* 0x000fe20000400000 */
        /* <DEDUP_REMOVED lines=8> */
[----:B------:R-:W0:Y:S01]  /*19ed0*/  LDS.128 R8, [R3+UR8+0xaa0] ;  /* 0x000aa00803087984 */ /* 0x000e220008000c00 */
[-C--:B------:R-:W-:Y:S01]  /*19ee0*/  FFMA R68, R133, -R158.reuse, R68 ;  /* 0x8000009e85447223 */ /* 0x080fe20000000044 */
[C---:B------:R-:W-:Y:S01]  /*19ef0*/  FFMA R5, R132.reuse, R157, R5 ;  /* 0x0000009d84057223 */ /* 0x040fe20000000005 */
[-C--:B------:R-:W-:Y:S01]  /*19f00*/  FFMA R6, R132, -R158.reuse, R7 ;  /* 0x8000009e84067223 */ /* 0x080fe20000000007 */
[----:B------:R-:W-:Y:S01]  /*19f10*/  FMUL R70, R64, R159 ;  /* 0x0000009f40467220 */ /* 0x000fe20000400000 */
[CC--:B------:R-:W-:Y:S01]  /*19f20*/  FFMA R7, R134.reuse, -R157.reuse, R68 ;  /* 0x8000009d86077223 */ /* 0x0c0fe20000000044 */
[C---:B------:R-:W-:Y:S01]  /*19f30*/  FMUL R68, R67.reuse, R158 ;  /* 0x0000009e43447220 */ /* 0x040fe20000400000 */
[-C--:B------:R-:W-:Y:S01]  /*19f40*/  FMUL R73, R67, R157.reuse ;  /* 0x0000009d43497220 */ /* 0x080fe20000400000 */
[----:B------:R-:W-:Y:S01]  /*19f50*/  FFMA R4, R133, -R157, R4 ;  /* 0x8000009d85047223 */ /* 0x000fe20000000004 */
[----:B------:R-:W-:Y:S01]  /*19f60*/  FFMA R5, R134, -R159, R5 ;  /* 0x8000009f86057223 */ /* 0x000fe20000000005 */
[-C--:B------:R-:W-:Y:S01]  /*19f70*/  FFMA R69, R64, R156.reuse, R69 ;  /* 0x0000009c40457223 */ /* 0x080fe20000000045 */
[-C--:B------:R-:W-:Y:S01]  /*19f80*/  FFMA R71, R67, R156.reuse, -R70 ;  /* 0x0000009c43477223 */ /* 0x080fe20000000846 */
[CC--:B------:R-:W-:Y:S01]  /*19f90*/  FFMA R67, R65.reuse, R156.reuse, R68 ;  /* 0x0000009c41437223 */ /* 0x0c0fe20000000044 */
[C---:B------:R-:W-:Y:S01]  /*19fa0*/  FFMA R70, R66.reuse, R156, R73 ;  /* 0x0000009c42467223 */ /* 0x040fe20000000049 */
[----:B------:R1:W-:Y:S01]  /*19fb0*/  @P3 STG.E.128 desc[UR24][R168.64], R4 ;  /* 0x00000004a8003986 */ /* 0x0003e2000c101d18 */
[-C--:B------:R-:W-:Y:S01]  /*19fc0*/  FFMA R68, R66, R158.reuse, R69 ;  /* 0x0000009e42447223 */ /* 0x080fe20000000045 */
[----:B------:R-:W-:Y:S01]  /*19fd0*/  FFMA R69, R65, -R158, R71 ;  /* 0x8000009e41457223 */ /* 0x000fe20000000047 */
[----:B------:R-:W-:-:S04]  /*19fe0*/  IADD3 R72, P3, PT, R136, UR4, RZ ;  /* 0x0000000488487c10 */ /* 0x000fc8000ff7e0ff */
[----:B------:R-:W-:Y:S01]  /*19ff0*/  IADD3.X R73, PT, PT, R137, UR5, RZ, P3, !PT ;  /* 0x0000000589497c10 */ /* 0x000fe20009ffe4ff */
[----:B-1----:R-:W-:Y:S01]  /*1a000*/  FFMA R5, R64, R157, R67 ;  /* 0x0000009d40057223 */ /* 0x002fe20000000043 */
[C---:B------:R-:W-:Y:S01]  /*1a010*/  FFMA R67, R65.reuse, R159, R70 ;  /* 0x0000009f41437223 */ /* 0x040fe20000000046 */
[-C--:B------:R-:W-:Y:S01]  /*1a020*/  FFMA R4, R65, -R157.reuse, R68 ;  /* 0x8000009d41047223 */ /* 0x080fe20000000044 */
[CC--:B--2---:R-:W-:Y:S01]  /*1a030*/  FMUL R65, R63.reuse, R157.reuse ;  /* 0x0000009d3f417220 */ /* 0x0c4fe20000400000 */
[----:B------:R-:W-:Y:S01]  /*1a040*/  FFMA R7, R66, -R157, R69 ;  /* 0x8000009d42077223 */ /* 0x000fe20000000045 */
[-C--:B------:R-:W-:Y:S01]  /*1a050*/  FFMA R6, R64, -R158.reuse, R67 ;  /* 0x8000009e40067223 */ /* 0x080fe20000000043 */
[CC--:B------:R-:W-:Y:S01]  /*1a060*/  FMUL R67, R63.reuse, R159.reuse ;  /* 0x0000009f3f437220 */ /* 0x0c0fe20000400000 */
[-C--:B------:R-:W-:Y:S01]  /*1a070*/  FFMA R5, R66, -R159.reuse, R5 ;  /* 0x8000009f42057223 */ /* 0x080fe20000000005 */
[-C--:B------:R-:W-:Y:S01]  /*1a080*/  FMUL R70, R60, R159.reuse ;  /* 0x0000009f3c467220 */ /* 0x080fe20000400000 */
[C---:B------:R-:W-:Y:S01]  /*1a090*/  FMUL R64, R63.reuse, R158 ;  /* 0x0000009e3f407220 */ /* 0x040fe20000400000 */
[-C--:B------:R-:W-:Y:S01]  /*1a0a0*/  FFMA R66, R62, R156.reuse, R65 ;  /* 0x0000009c3e427223 */ /* 0x080fe20000000041 */
[-C--:B------:R-:W-:Y:S01]  /*1a0b0*/  FFMA R67, R60, R156.reuse, R67 ;  /* 0x0000009c3c437223 */ /* 0x080fe20000000043 */
[-C--:B------:R-:W-:Y:S01]  /*1a0c0*/  FFMA R70, R63, R156.reuse, -R70 ;  /* 0x0000009c3f467223 */ /* 0x080fe20000000846 */
[C---:B------:R-:W-:Y:S01]  /*1a0d0*/  FFMA R65, R61.reuse, R156, R64 ;  /* 0x0000009c3d417223 */ /* 0x040fe20000000040 */
[C---:B------:R-:W-:Y:S01]  /*1a0e0*/  FFMA R63, R61.reuse, R159, R66 ;  /* 0x0000009f3d3f7223 */ /* 0x040fe20000000042 */
[-C--:B------:R-:W-:Y:S01]  /*1a0f0*/  FFMA R64, R62, R158.reuse, R67 ;  /* 0x0000009e3e407223 */ /* 0x080fe20000000043 */
[-C--:B------:R-:W-:Y:S01]  /*1a100*/  FFMA R70, R61, -R158.reuse, R70 ;  /* 0x8000009e3d467223 */ /* 0x080fe20000000046 */
[C---:B------:R-:W-:Y:S01]  /*1a110*/  FFMA R65, R60.reuse, R157, R65 ;  /* 0x0000009d3c417223 */ /* 0x040fe20000000041 */
[-C--:B------:R-:W-:Y:S01]  /*1a120*/  FFMA R66, R60, -R158.reuse, R63 ;  /* 0x8000009e3c427223 */ /* 0x080fe2000000003f */
[----:B0-----:R-:W-:Y:S01]  /*1a130*/  FMUL R68, R8, R159 ;  /* 0x0000009f08447220 */ /* 0x001fe20000400000 */
[----:B------:R-:W-:Y:S01]  /*1a140*/  FMUL R60, R11, R158 ;  /* 0x0000009e0b3c7220 */ /* 0x000fe20000400000 */
[----:B------:R-:W-:Y:S01]  /*1a150*/  FFMA R64, R61, -R157, R64 ;  /* 0x8000009d3d407223 */ /* 0x000fe20000000040 */
[C---:B------:R-:W-:Y:S01]  /*1a160*/  FMUL R63, R11.reuse, R159 ;  /* 0x0000009f0b3f7220 */ /* 0x040fe20000400000 */
[C---:B------:R-:W-:Y:S01]  /*1a170*/  FMUL R61, R11.reuse, R157 ;  /* 0x0000009d0b3d7220 */ /* 0x040fe20000400000 */
[C---:B------:R-:W-:Y:S01]  /*1a180*/  FFMA R65, R62.reuse, -R159, R65 ;  /* 0x8000009f3e417223 */ /* 0x040fe20000000041 */
[-C--:B------:R-:W-:Y:S01]  /*1a190*/  FFMA R67, R62, -R157.reuse, R70 ;  /* 0x8000009d3e437223 */ /* 0x080fe20000000046 */
[-C--:B------:R-:W-:Y:S01]  /*1a1a0*/  FFMA R62, R11, R156.reuse, -R68 ;  /* 0x0000009c0b3e7223 */ /* 0x080fe20000000844 */
[CC--:B------:R-:W-:Y:S01]  /*1a1b0*/  FFMA R60, R9.reuse, R156.reuse, R60 ;  /* 0x0000009c093c7223 */ /* 0x0c0fe2000000003c */
[-C--:B------:R-:W-:Y:S01]  /*1a1c0*/  FFMA R11, R8, R156.reuse, R63 ;  /* 0x0000009c080b7223 */ /* 0x080fe2000000003f */
[----:B------:R-:W-:Y:S01]  /*1a1d0*/  FFMA R68, R10, R156, R61 ;  /* 0x0000009c0a447223 */ /* 0x000fe2000000003d */
[CC--:B------:R-:W-:Y:S01]  /*1a1e0*/  FFMA R62, R9.reuse, -R158.reuse, R62 ;  /* 0x8000009e093e7223 */ /* 0x0c0fe2000000003e */
[----:B------:R-:W-:Y:S01]  /*1a1f0*/  FFMA R61, R8, R157, R60 ;  /* 0x0000009d083d7223 */ /* 0x000fe2000000003c */
[CC--:B------:R-:W-:Y:S01]  /*1a200*/  FFMA R60, R10.reuse, R158.reuse, R11 ;  /* 0x0000009e0a3c7223 */ /* 0x0c0fe2000000000b */
[C---:B------:R-:W-:Y:S01]  /*1a210*/  FFMA R11, R9.reuse, R159, R68 ;  /* 0x0000009f090b7223 */ /* 0x040fe20000000044 */
[C---:B------:R-:W-:Y:S01]  /*1a220*/  FFMA R63, R10.reuse, -R157, R62 ;  /* 0x8000009d0a3f7223 */ /* 0x040fe2000000003e */
[----:B------:R-:W-:Y:S01]  /*1a230*/  FFMA R61, R10, -R159, R61 ;  /* 0x8000009f0a3d7223 */ /* 0x000fe2000000003d */
[----:B------:R-:W-:Y:S01]  /*1a240*/  FFMA R60, R9, -R157, R60 ;  /* 0x8000009d093c7223 */ /* 0x000fe2000000003c */
[----:B------:R-:W-:Y:S01]  /*1a250*/  FFMA R62, R8, -R158, R11 ;  /* 0x8000009e083e7223 */ /* 0x000fe2000000000b */
[----:B------:R-:W-:-:S02]  /*1a260*/  @P2 MOV R8, R168 ;  /* 0x000000a800082202 */ /* 0x000fc40000000f00 */
[----:B------:R-:W-:-:S05]  /*1a270*/  @P2 MOV R9, R169 ;  /* 0x000000a900092202 */ /* 0x000fca0000000f00 */
[----:B------:R0:W-:Y:S04]  /*1a280*/  @P2 STG.E.128 desc[UR24][R8.64+0x200], R4 ;  /* 0x0002000408002986 */ /* 0x0001e8000c101d18 */
[----:B------:R-:W-:Y:S01]  /*1a290*/  @P1 STG.E.128 desc[UR24][R72.64], R64 ;  /* 0x0000004048001986 */ /* 0x000fe2000c101d18 */
[----:B0-----:R-:W-:Y:S02]  /*1a2a0*/  @P0 MOV R4, R72 ;  /* 0x0000004800040202 */ /* 0x001fe40000000f00 */
[----:B------:R-:W-:Y:S02]  /*1a2b0*/  @P0 MOV R5, R73 ;  /* 0x0000004900050202 */ /* 0x000fe40000000f00 */
[----:B------:R-:W-:-:S03]  /*1a2c0*/  IADD3 R6, PT, PT, R155, 0x8, RZ ;  /* 0x000000089b067810 */ /* 0x000fc60007ffe0ff */
[----:B------:R0:W-:Y:S01]  /*1a2d0*/  @P0 STG.E.128 desc[UR24][R4.64+0x200], R60 ;  /* 0x0002003c04000986 */ /* 0x0001e2000c101d18 */
[----:B------:R-:W-:Y:S01]  /*1a2e0*/  BAR.SYNC.DEFER_BLOCKING 0x0 ;  /* 0x0000000000007b1d */ /* 0x000fe20000010000 */
[----:B------:R-:W-:-:S05]  /*1a2f0*/  ISETP.GE.AND P1, PT, R6, UR9, PT ;  /* 0x0000000906007c0c */ /* 0x000fca000bf26270 */
[----:B------:R-:W-:Y:S04]  /*1a300*/  STS.128 [R152], R12 ;  /* 0x0000000c98007388 */ /* 0x000fe80000000c00 */
[----:B------:R1:W-:Y:S01]  /*1a310*/  STS.128 [R152+0x80], R56 ;  /* 0x0000803898007388 */ /* 0x0003e20000000c00 */
[----:B0-----:R-:W-:Y:S02]  /*1a320*/  SEL R5, R153, RZ, !P1 ;  /* 0x000000ff99057207 */ /* 0x001fe40004800000 */
[----:B------:R-:W-:Y:S01]  /*1a330*/  IADD3 R4, PT, PT, R155, 0xa, RZ ;  /* 0x0000000a9b047810 */ /* 0x000fe20007ffe0ff */
[----:B------:R-:W-:Y:S01]  /*1a340*/  STS.128 [R152+0x100], R76 ;  /* 0x0001004c98007388 */ /* 0x000fe20000000c00 */
[----:B------:R-:W-:Y:S02]  /*1a350*/  ISETP.NE.U32.AND P3, PT, R5, RZ, PT ;  /* 0x000000ff0500720c */ /* 0x000fe40003f65070 */
[----:B------:R-:W-:Y:S01]  /*1a360*/  ISETP.GE.AND P0, PT, R4, UR9, PT ;  /* 0x0000000904007c0c */ /* 0x000fe2000bf06270 */
[----:B------:R-:W-:Y:S01]  /*1a370*/  STS.128 [R152+0x180], R120 ;  /* 0x0001807898007388 */ /* 0x000fe20000000c00 */
[----:B------:R-:W-:Y:S01]  /*1a380*/  BAR.SYNC.DEFER_BLOCKING 0x0 ;  /* 0x0000000000007b1d */ /* 0x000fe20000010000 */
[----:B-1----:R-:W-:-:S02]  /*1a390*/  SEL R59, R154, RZ, !P1 ;  /* 0x000000ff9a3b7207 */ /* 0x002fc40004800000 */
[----:B------:R-:W-:Y:S02]  /*1a3a0*/  SEL R57, R154, RZ, !P0 ;  /* 0x000000ff9a397207 */ /* 0x000fe40004000000 */
[----:B------:R-:W-:Y:S01]  /*1a3b0*/  SEL R58, R153, RZ, !P0 ;  /* 0x000000ff993a7207 */ /* 0x000fe20004000000 */
[----:B------:R-:W0:Y:S01]  /*1a3c0*/  LDS.128 R68, [R3+UR8] ;  /* 0x0000000803447984 */ /* 0x000e220008000c00 */
[----:B------:R-:W-:Y:S02]  /*1a3d0*/  ISETP.NE.U32.AND P0, PT, R57, RZ, PT ;  /* 0x000000ff3900720c */ /* 0x000fe40003f05070 */
[----:B------:R-:W-:Y:S01]  /*1a3e0*/  ISETP.NE.U32.AND P2, PT, R59, RZ, PT ;  /* 0x000000ff3b00720c */ /* 0x000fe20003f45070 */
[----:B------:R-:W1:Y:S04]  /*1a3f0*/  LDS.128 R64, [R3+UR8+0x200] ;  /* 0x0002000803407984 */ /* 0x000e680008000c00 */
[----:B------:R-:W2:Y:S01]  /*1a400*/  LDS.128 R12, [R3+UR8+0x8a0] ;  /* 0x0008a008030c7984 */ /* 0x000ea20008000c00 */
[C---:B0-----:R-:W-:Y:S01]  /*1a410*/  FMUL R5, R71.reuse, R159 ;  /* 0x0000009f47057220 */ /* 0x041fe20000400000 */
[C---:B------:R-:W-:Y:S01]  /*1a420*/  FMUL R8, R71.reuse, R158 ;  /* 0x0000009e47087220 */ /* 0x040fe20000400000 */
[----:B------:R-:W-:Y:S01]  /*1a430*/  FMUL R7, R71, R157 ;  /* 0x0000009d47077220 */ /* 0x000fe20000400000 */
[C---:B------:R-:W-:Y:S01]  /*1a440*/  FMUL R56, R68.reuse, R159 ;  /* 0x0000009f44387220 */ /* 0x040fe20000400000 */
[-C--:B------:R-:W-:Y:S01]  /*1a450*/  FFMA R5, R68, R156.reuse, R5 ;  /* 0x0000009c44057223 */ /* 0x080fe20000000005 */
[----:B-1----:R-:W-:Y:S01]  /*1a460*/  FMUL R57, R67, R157 ;  /* 0x0000009d43397220 */ /* 0x002fe20000400000 */
[CC--:B------:R-:W-:Y:S01]  /*1a470*/  FFMA R6, R70.reuse, R156.reuse, R7 ;  /* 0x0000009c46067223 */ /* 0x0c0fe20000000007 */
[----:B------:R-:W-:Y:S01]  /*1a480*/  FFMA R56, R71, R156, -R56 ;  /* 0x0000009c47387223 */ /* 0x000fe20000000838 */
[----:B------:R-:W-:Y:S01]  /*1a490*/  FFMA R4, R70, R158, R5 ;  /* 0x0000009e46047223 */ /* 0x000fe20000000005 */
[C---:B------:R-:W-:Y:S01]  /*1a4a0*/  FFMA R5, R69.reuse, R156, R8 ;  /* 0x0000009c45057223 */ /* 0x040fe20000000008 */
[C---:B------:R-:W-:Y:S01]  /*1a4b0*/  FFMA R7, R69.reuse, R159, R6 ;  /* 0x0000009f45077223 */ /* 0x040fe20000000006 */
[----:B------:R-:W0:Y:S01]  /*1a4c0*/  LDS.128 R8, [R3+UR8+0xaa0] ;  /* 0x000aa00803087984 */ /* 0x000e220008000c00 */
[CC--:B------:R-:W-:Y:S01]  /*1a4d0*/  FFMA R56, R69.reuse, -R158.reuse, R56 ;  /* 0x8000009e45387223 */ /* 0x0c0fe20000000038 */
[CC--:B------:R-:W-:Y:S01]  /*1a4e0*/  FFMA R5, R68.reuse, R157.reuse, R5 ;  /* 0x0000009d44057223 */ /* 0x0c0fe20000000005 */
[-C--:B------:R-:W-:Y:S01]  /*1a4f0*/  FFMA R6, R68, -R158.reuse, R7 ;  /* 0x8000009e44067223 */ /* 0x080fe20000000007 */
[----:B------:R-:W-:Y:S01]  /*1a500*/  IADD3 R68, P1, PT, R168, UR4, RZ ;  /* 0x00000004a8447c10 */ /* 0x000fe2000ff3e0ff */
[-C--:B------:R-:W-:Y:S01]  /*1a510*/  FFMA R4, R69, -R157.reuse, R4 ;  /* 0x8000009d45047223 */ /* 0x080fe20000000004 */
[----:B------:R-:W-:Y:S01]  /*1a520*/  FFMA R7, R70, -R157, R56 ;  /* 0x8000009d46077223 */ /* 0x000fe20000000038 */
[----:B------:R-:W-:Y:S01]  /*1a530*/  FMUL R56, R67, R158 ;  /* 0x0000009e43387220 */ /* 0x000fe20000400000 */
[----:B------:R-:W-:Y:S01]  /*1a540*/  IADD3.X R69, PT, PT, R169, UR5, RZ, P1, !PT ;  /* 0x00000005a9457c10 */ /* 0x000fe20008ffe4ff */
[-C--:B------:R-:W-:Y:S01]  /*1a550*/  FMUL R59, R67, R159.reuse ;  /* 0x0000009f433b7220 */ /* 0x080fe20000400000 */
[----:B------:R-:W-:Y:S01]  /*1a560*/  ISETP.NE.U32.AND P1, PT, R58, RZ, PT ;  /* 0x000000ff3a00720c */ /* 0x000fe20003f25070 */
[-C--:B------:R-:W-:Y:S01]  /*1a570*/  FMUL R58, R64, R159.reuse ;  /* 0x0000009f403a7220 */ /* 0x080fe20000400000 */
[-C--:B------:R-:W-:Y:S01]  /*1a580*/  FFMA R60, R66, R156.reuse, R57 ;  /* 0x0000009c423c7223 */ /* 0x080fe20000000039 */
[-C--:B------:R-:W-:Y:S01]  /*1a590*/  FFMA R5, R70, -R159.reuse, R5 ;  /* 0x8000009f46057223 */ /* 0x080fe20000000005 */
[-C--:B------:R-:W-:Y:S01]  /*1a5a0*/  FFMA R56, R65, R156.reuse, R56 ;  /* 0x0000009c41387223 */ /* 0x080fe20000000038 */
[-C--:B------:R-:W-:Y:S01]  /*1a5b0*/  FFMA R67, R67, R156.reuse, -R58 ;  /* 0x0000009c43437223 */ /* 0x080fe2000000083a */
[C---:B------:R-:W-:Y:S01]  /*1a5c0*/  FFMA R57, R65.reuse, R159, R60 ;  /* 0x0000009f41397223 */ /* 0x040fe2000000003c */
[C---:B------:R-:W-:Y:S01]  /*1a5d0*/  FFMA R59, R64.reuse, R156, R59 ;  /* 0x0000009c403b7223 */ /* 0x040fe2000000003b */
[----:B------:R1:W-:Y:S01]  /*1a5e0*/  @P3 STG.E.128 desc[UR24][R68.64], R4 ;  /* 0x0000000444003986 */ /* 0x0003e2000c101d18 */
[-C--:B------:R-:W-:Y:S01]  /*1a5f0*/  FFMA R58, R65, -R158.reuse, R67 ;  /* 0x8000009e413a7223 */ /* 0x080fe20000000043 */
[----:B------:R-:W-:Y:S01]  /*1a600*/  FFMA R56, R64, R157, R56 ;  /* 0x0000009d40387223 */ /* 0x000fe20000000038 */
[----:B--2---:R-:W-:-:S04]  /*1a610*/  FMUL R60, R15, R158 ;  /* 0x0000009e0f3c7220 */ /* 0x004fc80000400000 */
[----:B------:R-:W-:-:S04]  /*1a620*/  FFMA R60, R13, R156, R60 ;  /* 0x0000009c0d3c7223 */ /* 0x000fc8000000003c */
[-C--:B------:R-:W-:Y:S01]  /*1a630*/  FFMA R60, R12, R157.reuse, R60 ;  /* 0x0000009d0c3c7223 */ /* 0x080fe2000000003c */
[-C--:B-1----:R-:W-:Y:S01]  /*1a640*/  FFMA R6, R64, -R158.reuse, R57 ;  /* 0x8000009e40067223 */ /* 0x082fe20000000039 */
[-C--:B------:R-:W-:Y:S01]  /*1a650*/  FFMA R7, R66, -R157.reuse, R58 ;  /* 0x8000009d42077223 */ /* 0x080fe2000000003a */
[C---:B------:R-:W-:Y:S01]  /*1a660*/  FMUL R57, R15.reuse, R157 ;  /* 0x0000009d0f397220 */ /* 0x040fe20000400000 */
[-C--:B------:R-:W-:Y:S01]  /*1a670*/  FMUL R58, R12, R159.reuse ;  /* 0x0000009f0c3a7220 */ /* 0x080fe20000400000 */
[C---:B------:R-:W-:Y:S01]  /*1a680*/  FFMA R4, R66.reuse, R158, R59 ;  /* 0x0000009e42047223 */ /* 0x040fe2000000003b */
[-C--:B------:R-:W-:Y:S01]  /*1a690*/  FFMA R5, R66, -R159.reuse, R56 ;  /* 0x8000009f42057223 */ /* 0x080fe20000000038 */
[CC--:B------:R-:W-:Y:S01]  /*1a6a0*/  FMUL R59, R15.reuse, R159.reuse ;  /* 0x0000009f0f3b7220 */ /* 0x0c0fe20000400000 */
[-C--:B------:R-:W-:Y:S01]  /*1a6b0*/  FFMA R56, R14, R156.reuse, R57 ;  /* 0x0000009c0e387223 */ /* 0x080fe20000000039 */
[-C--:B------:R-:W-:Y:S01]  /*1a6c0*/  FFMA R61, R15, R156.reuse, -R58 ;  /* 0x0000009c0f3d7223 */ /* 0x080fe2000000083a */
[----:B------:R-:W-:Y:S01]  /*1a6d0*/  IADD3 R64, P3, PT, R72, UR4, RZ ;  /* 0x0000000448407c10 */ /* 0x000fe2000ff7e0ff */
[----:B------:R-:W-:Y:S01]  /*1a6e0*/  FFMA R15, R12, R156, R59 ;  /* 0x0000009c0c0f7223 */ /* 0x000fe2000000003b */
[C---:B------:R-:W-:Y:S01]  /*1a6f0*/  FFMA R57, R13.reuse, R159, R56 ;  /* 0x0000009f0d397223 */ /* 0x040fe20000000038 */
[-C--:B------:R-:W-:Y:S01]  /*1a700*/  FFMA R59, R13, -R158.reuse, R61 ;  /* 0x8000009e0d3b7223 */ /* 0x080fe2000000003d */
[-C--:B0-----:R-:W-:Y:S01]  /*1a710*/  FMUL R61, R11, R157.reuse ;  /* 0x0000009d0b3d7220 */ /* 0x081fe20000400000 */
[-C--:B------:R-:W-:Y:S01]  /*1a720*/  FFMA R56, R14, R158.reuse, R15 ;  /* 0x0000009e0e387223 */ /* 0x080fe2000000000f */
[-C--:B------:R-:W-:Y:S01]  /*1a730*/  FFMA R58, R12, -R158.reuse, R57 ;  /* 0x8000009e0c3a7223 */ /* 0x080fe20000000039 */
[C---:B------:R-:W-:Y:S01]  /*1a740*/  FFMA R59, R14.reuse, -R157, R59 ;  /* 0x8000009d0e3b7223 */ /* 0x040fe2000000003b */
[-C--:B------:R-:W-:Y:S01]  /*1a750*/  FFMA R57, R14, -R159.reuse, R60 ;  /* 0x8000009f0e397223 */ /* 0x080fe2000000003c */
[----:B------:R-:W-:Y:S01]  /*1a760*/  FMUL R14, R8, R159 ;  /* 0x0000009f080e7220 */ /* 0x000fe20000400000 */
[----:B------:R-:W-:Y:S01]  /*1a770*/  FFMA R56, R13, -R157, R56 ;  /* 0x8000009d0d387223 */ /* 0x000fe20000000038 */
[C---:B------:R-:W-:Y:S01]  /*1a780*/  FMUL R12, R11.reuse, R158 ;  /* 0x0000009e0b0c7220 */ /* 0x040fe20000400000 */
[C---:B------:R-:W-:Y:S01]  /*1a790*/  FMUL R13, R11.reuse, R159 ;  /* 0x0000009f0b0d7220 */ /* 0x040fe20000400000 */
[-C--:B------:R-:W-:Y:S01]  /*1a7a0*/  FFMA R15, R11, R156.reuse, -R14 ;  /* 0x0000009c0b0f7223 */ /* 0x080fe2000000080e */
[-C--:B------:R-:W-:Y:S01]  /*1a7b0*/  FFMA R60, R10, R156.reuse, R61 ;  /* 0x0000009c0a3c7223 */ /* 0x080fe2000000003d */
[CC--:B------:R-:W-:Y:S01]  /*1a7c0*/  FFMA R11, R9.reuse, R156.reuse, R12 ;  /* 0x0000009c090b7223 */ /* 0x0c0fe2000000000c */
[C---:B------:R-:W-:Y:S01]  /*1a7d0*/  FFMA R13, R8.reuse, R156, R13 ;  /* 0x0000009c080d7223 */ /* 0x040fe2000000000d */
[-C--:B------:R-:W-:Y:S01]  /*1a7e0*/  FFMA R15, R9, -R158.reuse, R15 ;  /* 0x8000009e090f7223 */ /* 0x080fe2000000000f */
[-C--:B------:R-:W-:Y:S01]  /*1a7f0*/  FFMA R4, R65, -R157.reuse, R4 ;  /* 0x8000009d41047223 */ /* 0x080fe20000000004 */
[----:B------:R-:W-:Y:S01]  /*1a800*/  FFMA R14, R8, R157, R11 ;  /* 0x0000009d080e7223 */ /* 0x000fe2000000000b */
[CC--:B------:R-:W-:Y:S01]  /*1a810*/  FFMA R12, R10.reuse, R158.reuse, R13 ;  /* 0x0000009e0a0c7223 */ /* 0x0c0fe2000000000d */
[-C--:B------:R-:W-:Y:S01]  /*1a820*/  FFMA R11, R9, R159.reuse, R60 ;  /* 0x0000009f090b7223 */ /* 0x080fe2000000003c */
[----:B------:R-:W-:Y:S01]  /*1a830*/  IADD3.X R65, PT, PT, R73, UR5, RZ, P3, !PT ;  /* 0x0000000549417c10 */ /* 0x000fe20009ffe4ff */
[----:B------:R-:W-:Y:S01]  /*1a840*/  FFMA R13, R10, -R159, R14 ;  /* 0x8000009f0a0d7223 */ /* 0x000fe2000000000e */
[-C--:B------:R-:W-:Y:S01]  /*1a850*/  FFMA R12, R9, -R157.reuse, R12 ;  /* 0x8000009d090c7223 */ /* 0x080fe2000000000c */
[----:B------:R-:W-:Y:S01]  /*1a860*/  FFMA R14, R8, -R158, R11 ;  /* 0x8000009e080e7223 */ /* 0x000fe2000000000b */
[----:B------:R-:W-:Y:S01]  /*1a870*/  @P2 MOV R8, R68 ;  /* 0x0000004400082202 */ /* 0x000fe20000000f00 */
[----:B------:R-:W-:Y:S01]  /*1a880*/  FFMA R15, R10, -R157, R15 ;  /* 0x8000009d0a0f7223 */ /* 0x000fe2000000000f */
        /* <DEDUP_REMOVED lines=9> */
[----:B------:R1:W-:Y:S04]  /*1a920*/  STS.128 [R152], R16 ;  /* 0x0000001098007388 */ /* 0x0003e80000000c00 */
[----:B------:R-:W-:Y:S01]  /*1a930*/  STS.128 [R152+0x80], R52 ;  /* 0x0000803498007388 */ /* 0x000fe20000000c00 */
        /* <DEDUP_REMOVED lines=9> */
[----:B------:R-:W-:Y:S02]  /*1a9d0*/  SEL R17, R154, RZ, !P0 ;  /* 0x000000ff9a117207 */ /* 0x000fe40004000000 */
        /* <DEDUP_REMOVED lines=22> */
[-C--:B------:R-:W-:Y:S01]  /*1ab40*/  FFMA R7, R62, -R157.reuse, R16 ;  /* 0x8000009d3e077223 */ /* 0x080fe20000000010 */
[----:B------:R-:W-:Y:S01]  /*1ab50*/  FMUL R16, R59, R158 ;  /* 0x0000009e3b107220 */ /* 0x000fe20000400000 */
[----:B------:R-:W-:Y:S01]  /*1ab60*/  IADD3.X R61, PT, PT, R69, UR5, RZ, P1, !PT ;  /* 0x00000005453d7c10 */ /* 0x000fe20008ffe4ff */
[----:B------:R-:W-:Y:S01]  /*1ab70*/  FMUL R19, R59, R157 ;  /* 0x0000009d3b137220 */ /* 0x000fe20000400000 */
[----:B------:R-:W-:Y:S01]  /*1ab80*/  ISETP.NE.U32.AND P1, PT, R18, RZ, PT ;  /* 0x000000ff1200720c */ /* 0x000fe20003f25070 */
[-C--:B------:R-:W-:Y:S01]  /*1ab90*/  FMUL R18, R56, R159.reuse ;  /* 0x0000009f38127220 */ /* 0x080fe20000400000 */
[-C--:B------:R-:W-:Y:S01]  /*1aba0*/  FFMA R16, R57, R156.reuse, R16 ;  /* 0x0000009c39107223 */ /* 0x080fe20000000010 */
[----:B------:R-:W-:Y:S01]  /*1abb0*/  FFMA R5, R62, -R159, R5 ;  /* 0x8000009f3e057223 */ /* 0x000fe20000000005 */
[-C--:B------:R-:W-:Y:S01]  /*1abc0*/  FFMA R17, R56, R156.reuse, R17 ;  /* 0x0000009c38117223 */ /* 0x080fe20000000011 */
[-C--:B------:R-:W-:Y:S01]  /*1abd0*/  FFMA R59, R59, R156.reuse, -R18 ;  /* 0x0000009c3b3b7223 */ /* 0x080fe20000000812 */
[----:B------:R-:W-:Y:S01]  /*1abe0*/  FFMA R52, R58, R156, R19 ;  /* 0x0000009c3a347223 */ /* 0x000fe20000000013 */
[----:B------:R-:W-:Y:S01]  /*1abf0*/  FFMA R16, R56, R157, R16 ;  /* 0x0000009d38107223 */ /* 0x000fe20000000010 */
[----:B------:R1:W-:Y:S01]  /*1ac00*/  @P3 STG.E.128 desc[UR24][R60.64], R4 ;  /* 0x000000043c003986 */ /* 0x0003e2000c101d18 */
[----:B------:R-:W-:Y:S01]  /*1ac10*/  FFMA R18, R57, -R158, R59 ;  /* 0x8000009e39127223 */ /* 0x000fe2000000003b */
[C---:B--2---:R-:W-:Y:S01]  /*1ac20*/  FMUL R19, R15.reuse, R159 ;  /* 0x0000009f0f137220 */ /* 0x044fe20000400000 */
[----:B------:R-:W-:-:S03]  /*1ac30*/  FMUL R53, R15, R157 ;  /* 0x0000009d0f357220 */ /* 0x000fc60000400000 */
[----:B------:R-:W-:Y:S01]  /*1ac40*/  FFMA R19, R12, R156, R19 ;  /* 0x0000009c0c137223 */ /* 0x000fe20000000013 */
[CC--:B-1----:R-:W-:Y:S01]  /*1ac50*/  FFMA R4, R58.reuse, R158.reuse, R17 ;  /* 0x0000009e3a047223 */ /* 0x0c2fe20000000011 */
[----:B------:R-:W-:Y:S01]  /*1ac60*/  FFMA R17, R57, R159, R52 ;  /* 0x0000009f39117223 */ /* 0x000fe20000000034 */
[C---:B------:R-:W-:Y:S01]  /*1ac70*/  FFMA R7, R58.reuse, -R157, R18 ;  /* 0x8000009d3a077223 */ /* 0x040fe20000000012 */
[-C--:B------:R-:W-:Y:S01]  /*1ac80*/  FFMA R5, R58, -R159.reuse, R16 ;  /* 0x8000009f3a057223 */ /* 0x080fe20000000010 */
[----:B------:R-:W-:Y:S01]  /*1ac90*/  FMUL R18, R12, R159 ;  /* 0x0000009f0c127220 */ /* 0x000fe20000400000 */
[CC--:B------:R-:W-:Y:S01]  /*1aca0*/  FMUL R16, R15.reuse, R158.reuse ;  /* 0x0000009e0f107220 */ /* 0x0c0fe20000400000 */
[----:B------:R-:W-:Y:S01]  /*1acb0*/  FFMA R6, R56, -R158, R17 ;  /* 0x8000009e38067223 */ /* 0x000fe20000000011 */
[----:B------:R-:W-:Y:S01]  /*1acc0*/  IADD3 R56, P3, PT, R64, UR4, RZ ;  /* 0x0000000440387c10 */ /* 0x000fe2000ff7e0ff */
        /* <DEDUP_REMOVED lines=9> */
[-C--:B------:R-:W-:Y:S01]  /*1ad60*/  FFMA R17, R14, -R159.reuse, R17 ;  /* 0x8000009f0e117223 */ /* 0x080fe20000000011 */
[-C--:B0-----:R-:W-:Y:S01]  /*1ad70*/  FMUL R14, R8, R159.reuse ;  /* 0x0000009f080e7220 */ /* 0x081fe20000400000 */
[-C--:B------:R-:W-:Y:S01]  /*1ad80*/  FFMA R18, R12, -R158.reuse, R15 ;  /* 0x8000009e0c127223 */ /* 0x080fe2000000000f */
[C---:B------:R-:W-:Y:S01]  /*1ad90*/  FMUL R12, R11.reuse, R158 ;  /* 0x0000009e0b0c7220 */ /* 0x040fe20000400000 */
[C---:B------:R-:W-:Y:S01]  /*1ada0*/  FMUL R13, R11.reuse, R159 ;  /* 0x0000009f0b0d7220 */ /* 0x040fe20000400000 */
[CC--:B------:R-:W-:Y:S01]  /*1adb0*/  FMUL R53, R11.reuse, R157.reuse ;  /* 0x0000009d0b357220 */ /* 0x0c0fe20000400000 */
[-C--:B------:R-:W-:Y:S01]  /*1adc0*/  FFMA R15, R11, R156.reuse, -R14 ;  /* 0x0000009c0b0f7223 */ /* 0x080fe2000000080e */
[CC--:B------:R-:W-:Y:S01]  /*1add0*/  FFMA R11, R9.reuse, R156.reuse, R12 ;  /* 0x0000009c090b7223 */ /* 0x0c0fe2000000000c */
[-C--:B------:R-:W-:Y:S01]  /*1ade0*/  FFMA R13, R8, R156.reuse, R13 ;  /* 0x0000009c080d7223 */ /* 0x080fe2000000000d */
[----:B------:R-:W-:Y:S01]  /*1adf0*/  FFMA R52, R10, R156, R53 ;  /* 0x0000009c0a347223 */ /* 0x000fe20000000035 */
[CC--:B------:R-:W-:Y:S01]  /*1ae00*/  FFMA R15, R9.reuse, -R158.reuse, R15 ;  /* 0x8000009e090f7223 */ /* 0x0c0fe2000000000f */
[----:B------:R-:W-:Y:S01]  /*1ae10*/  FFMA R14, R8, R157, R11 ;  /* 0x0000009d080e7223 */ /* 0x000fe2000000000b */
[CC--:B------:R-:W-:Y:S01]  /*1ae20*/  FFMA R12, R10.reuse, R158.reuse, R13 ;  /* 0x0000009e0a0c7223 */ /* 0x0c0fe2000000000d */
[----:B------:R-:W-:Y:S01]  /*1ae30*/  FFMA R11, R9, R159, R52 ;  /* 0x0000009f090b7223 */ /* 0x000fe20000000034 */
[----:B------:R-:W-:Y:S01]  /*1ae40*/  FFMA R4, R57, -R157, R4 ;  /* 0x8000009d39047223 */ /* 0x000fe20000000004 */
[----:B------:R-:W-:Y:S01]  /*1ae50*/  FFMA R13, R10, -R159, R14 ;  /* 0x8000009f0a0d7223 */ /* 0x000fe2000000000e */
[-C--:B------:R-:W-:Y:S01]  /*1ae60*/  FFMA R12, R9, -R157.reuse, R12 ;  /* 0x8000009d090c7223 */ /* 0x080fe2000000000c */
[----:B------:R-:W-:Y:S01]  /*1ae70*/  FFMA R14, R8, -R158, R11 ;  /* 0x8000009e080e7223 */ /* 0x000fe2000000000b */
[----:B------:R-:W-:Y:S01]  /*1ae80*/  @P2 MOV R8, R60 ;  /* 0x0000003c00082202 */ /* 0x000fe20000000f00 */
[----:B------:R-:W-:Y:S01]  /*1ae90*/  FFMA R15, R10, -R157, R15 ;  /* 0x8000009d0a0f7223 */ /* 0x000fe2000000000f */
[----:B------:R-:W-:-:S02]  /*1aea0*/  @P2 MOV R9, R61 ;  /* 0x0000003d00092202 */ /* 0x000fc40000000f00 */
[----:B------:R-:W-:-:S03]  /*1aeb0*/  IADD3.X R57, PT, PT, R65, UR5, RZ, P3, !PT ;  /* 0x0000000541397c10 */ /* 0x000fc60009ffe4ff */
        /* <DEDUP_REMOVED lines=9> */
[----:B------:R2:W-:Y:S01]  /*1af50*/  STS.128 [R152+0x80], R48 ;  /* 0x0000803098007388 */ /* 0x0005e20000000c00 */
[----:B0-----:R-:W-:Y:S02]  /*1af60*/  SEL R5, R153, RZ, !P1 ;  /* 0x000000ff99057207 */ /* 0x001fe40004800000 */
[----:B------:R-:W-:Y:S01]  /*1af70*/  IADD3 R4, PT, PT, R155, 0x12, RZ ;  /* 0x000000129b047810 */ /* 0x000fe20007ffe0ff */
[----:B------:R-:W-:Y:S01]  /*1af80*/  STS.128 [R152+0x100], R84 ;  /* 0x0001005498007388 */ /* 0x000fe20000000c00 */
[----:B------:R-:W-:Y:S02]  /*1af90*/  ISETP.NE.U32.AND P3, PT, R5, RZ, PT ;  /* 0x000000ff0500720c */ /* 0x000fe40003f65070 */
[----:B------:R-:W-:Y:S01]  /*1afa0*/  ISETP.GE.AND P0, PT, R4, UR9, PT ;  /* 0x0000000904007c0c */ /* 0x000fe2000bf06270 */
[----:B------:R-:W-:Y:S01]  /*1afb0*/  STS.128 [R152+0x180], R112 ;  /* 0x0001807098007388 */ /* 0x000fe20000000c00 */
[----:B------:R-:W-:Y:S02]  /*1afc0*/  BAR.SYNC.DEFER_BLOCKING 0x0 ;  /* 0x0000000000007b1d */ /* 0x000fe40000010000 */
[----:B-1----:R-:W-:-:S02]  /*1afd0*/  SEL R21, R154, RZ, !P0 ;  /* 0x000000ff9a157207 */ /* 0x002fc40004000000 */
[----:B------:R-:W-:Y:S02]  /*1afe0*/  SEL R22, R153, RZ, !P0 ;  /* 0x000000ff99167207 */ /* 0x000fe40004000000 */
[----:B--2---:R-:W-:Y:S02]  /*1aff0*/  IADD3 R48, P2, PT, R60, UR4, RZ ;  /* 0x000000043c307c10 */ /* 0x004fe4000ff5e0ff */
[----:B------:R-:W-:Y:S02]  /*1b000*/  ISETP.NE.U32.AND P0, PT, R21, RZ, PT ;  /* 0x000000ff1500720c */ /* 0x000fe40003f05070 */
[----:B------:R-:W-:Y:S01]  /*1b010*/  SEL R23, R154, RZ, !P1 ;  /* 0x000000ff9a177207 */ /* 0x000fe20004800000 */
[----:B------:R-:W0:Y:S01]  /*1b020*/  LDS.128 R52, [R3+UR8] ;  /* 0x0000000803347984 */ /* 0x000e220008000c00 */
[----:B------:R-:W-:Y:S02]  /*1b030*/  IADD3.X R49, PT, PT, R61, UR5, RZ, P2, !PT ;  /* 0x000000053d317c10 */ /* 0x000fe400097fe4ff */
[----:B------:R-:W-:Y:S01]  /*1b040*/  ISETP.NE.U32.AND P1, PT, R22, RZ, PT ;  /* 0x000000ff1600720c */ /* 0x000fe20003f25070 */
[----:B------:R-:W1:Y:S01]  /*1b050*/  LDS.128 R16, [R3+UR8+0x200] ;  /* 0x0002000803107984 */ /* 0x000e620008000c00 */
[----:B------:R-:W-:-:S03]  /*1b060*/  ISETP.NE.U32.AND P2, PT, R23, RZ, PT ;  /* 0x000000ff1700720c */ /* 0x000fc60003f45070 */
        /* <DEDUP_REMOVED lines=14> */
[CC--:B------:R-:W-:Y:S01]  /*1b150*/  FFMA R5, R52.reuse, R157.reuse, R5 ;  /* 0x0000009d34057223 */ /* 0x0c0fe20000000005 */
[-C--:B------:R-:W-:Y:S01]  /*1b160*/  FFMA R6, R52, -R158.reuse, R7 ;  /* 0x8000009e34067223 */ /* 0x080fe20000000007 */
[CC--:B------:R-:W-:Y:S01]  /*1b170*/  FMUL R21, R19.reuse, R157.reuse ;  /* 0x0000009d13157220 */ /* 0x0c0fe20000400000 */
[----:B------:R-:W-:Y:S01]  /*1b180*/  FFMA R7, R54, -R157, R20 ;  /* 0x8000009d36077223 */ /* 0x000fe20000000014 */
[C---:B------:R-:W-:Y:S01]  /*1b190*/  FMUL R20, R16.reuse, R159 ;  /* 0x0000009f10147220 */ /* 0x040fe20000400000 */
[----:B------:R-:W-:Y:S01]  /*1b1a0*/  FMUL R50, R19, R158 ;  /* 0x0000009e13327220 */ /* 0x000fe20000400000 */
[-C--:B------:R-:W-:Y:S01]  /*1b1b0*/  FFMA R51, R16, R156.reuse, R51 ;  /* 0x0000009c10337223 */ /* 0x080fe20000000033 */
[----:B------:R-:W-:Y:S01]  /*1b1c0*/  FFMA R4, R53, -R157, R4 ;  /* 0x8000009d35047223 */ /* 0x000fe20000000004 */
[-C--:B------:R-:W-:Y:S01]  /*1b1d0*/  FFMA R5, R54, -R159.reuse, R5 ;  /* 0x8000009f36057223 */ /* 0x080fe20000000005 */
[CC--:B------:R-:W-:Y:S01]  /*1b1e0*/  FFMA R22, R18.reuse, R156.reuse, R21 ;  /* 0x0000009c12167223 */ /* 0x0c0fe20000000015 */
[-C--:B------:R-:W-:Y:S01]  /*1b1f0*/  FFMA R21, R19, R156.reuse, -R20 ;  /* 0x0000009c13157223 */ /* 0x080fe20000000814 */
[C---:B------:R-:W-:Y:S01]  /*1b200*/  FFMA R23, R17.reuse, R156, R50 ;  /* 0x0000009c11177223 */ /* 0x040fe20000000032 */
[----:B------:R-:W-:Y:S01]  /*1b210*/  FFMA R20, R18, R158, R51 ;  /* 0x0000009e12147223 */ /* 0x000fe20000000033 */
[----:B------:R1:W-:Y:S01]  /*1b220*/  @P3 STG.E.128 desc[UR24][R48.64], R4 ;  /* 0x0000000430003986 */ /* 0x0003e2000c101d18 */
[----:B------:R-:W-:Y:S01]  /*1b230*/  FFMA R19, R17, R159, R22 ;  /* 0x0000009f11137223 */ /* 0x000fe20000000016 */
[----:B------:R-:W-:-:S04]  /*1b240*/  IADD3 R50, P3, PT, R56, UR4, RZ ;  /* 0x0000000438327c10 */ /* 0x000fc8000ff7e0ff */
[----:B------:R-:W-:Y:S01]  /*1b250*/  IADD3.X R51, PT, PT, R57, UR5, RZ, P3, !PT ;  /* 0x0000000539337c10 */ /* 0x000fe20009ffe4ff */
[CC--:B-1----:R-:W-:Y:S01]  /*1b260*/  FFMA R7, R17.reuse, -R158.reuse, R21 ;  /* 0x8000009e11077223 */ /* 0x0c2fe20000000015 */
[CC--:B------:R-:W-:Y:S01]  /*1b270*/  FFMA R5, R16.reuse, R157.reuse, R23 ;  /* 0x0000009d10057223 */ /* 0x0c0fe20000000017 */
[----:B------:R-:W-:Y:S01]  /*1b280*/  FFMA R4, R17, -R157, R20 ;  /* 0x8000009d11047223 */ /* 0x000fe20000000014 */
[C---:B--2---:R-:W-:Y:S01]  /*1b290*/  FMUL R21, R15.reuse, R159 ;  /* 0x0000009f0f157220 */ /* 0x044fe20000400000 */
[C---:B------:R-:W-:Y:S01]  /*1b2a0*/  FMUL R17, R15.reuse, R157 ;  /* 0x0000009d0f117220 */ /* 0x040fe20000400000 */
[-C--:B------:R-:W-:Y:S01]  /*1b2b0*/  FFMA R6, R16, -R158.reuse, R19 ;  /* 0x8000009e10067223 */ /* 0x080fe20000000013 */
[----:B------:R-:W-:Y:S01]  /*1b2c0*/  FMUL R16, R15, R158 ;  /* 0x0000009e0f107220 */ /* 0x000fe20000400000 */
[C---:B------:R-:W-:Y:S01]  /*1b2d0*/  FFMA R5, R18.reuse, -R159, R5 ;  /* 0x8000009f12057223 */ /* 0x040fe20000000005 */
[----:B------:R-:W-:Y:S01]  /*1b2e0*/  FFMA R7, R18, -R157, R7 ;  /* 0x8000009d12077223 */ /* 0x000fe20000000007 */
[CC--:B------:R-:W-:Y:S01]  /*1b2f0*/  FMUL R20, R12.reuse, R159.reuse ;  /* 0x0000009f0c147220 */ /* 0x0c0fe20000400000 */
[-C--:B------:R-:W-:Y:S01]  /*1b300*/  FFMA R21, R12, R156.reuse, R21 ;  /* 0x0000009c0c157223 */ /* 0x080fe20000000015 */
[CC--:B------:R-:W-:Y:S01]  /*1b310*/  FFMA R18, R14.reuse, R156.reuse, R17 ;  /* 0x0000009c0e127223 */ /* 0x0c0fe20000000011 */
[-C--:B------:R-:W-:Y:S01]  /*1b320*/  FFMA R17, R13, R156.reuse, R16 ;  /* 0x0000009c0d117223 */ /* 0x080fe20000000010 */
[----:B------:R-:W-:Y:S01]  /*1b330*/  FFMA R19, R15, R156, -R20 ;  /* 0x0000009c0f137223 */ /* 0x000fe20000000814 */
[-C--:B------:R-:W-:Y:S01]  /*1b340*/  FFMA R16, R14, R158.reuse, R21 ;  /* 0x0000009e0e107223 */ /* 0x080fe20000000015 */
[C---:B------:R-:W-:Y:S01]  /*1b350*/  FFMA R15, R13.reuse, R159, R18 ;  /* 0x0000009f0d0f7223 */ /* 0x040fe20000000012 */
[CC--:B------:R-:W-:Y:S01]  /*1b360*/  FFMA R20, R12.reuse, R157.reuse, R17 ;  /* 0x0000009d0c147223 */ /* 0x0c0fe20000000011 */
[CC--:B------:R-:W-:Y:S01]  /*1b370*/  FFMA R19, R13.reuse, -R158.reuse, R19 ;  /* 0x8000009e0d137223 */ /* 0x0c0fe20000000013 */
[-C--:B------:R-:W-:Y:S01]  /*1b380*/  FFMA R16, R13, -R157.reuse, R16 ;  /* 0x8000009d0d107223 */ /* 0x080fe20000000010 */
[----:B------:R-:W-:Y:S01]  /*1b390*/  FFMA R18, R12, -R158, R15 ;  /* 0x8000009e0c127223 */ /* 0x000fe2000000000f */
[C---:B0-----:R-:W-:Y:S01]  /*1b3a0*/  FMUL R13, R11.reuse, R157 ;  /* 0x0000009d0b0d7220 */ /* 0x041fe20000400000 */
[CC--:B------:R-:W-:Y:S01]  /*1b3b0*/  FMUL R15, R11.reuse, R159.reuse ;  /* 0x0000009f0b0f7220 */ /* 0x0c0fe20000400000 */
[-C--:B------:R-:W-:Y:S01]  /*1b3c0*/  FFMA R17, R14, -R159.reuse, R20 ;  /* 0x8000009f0e117223 */ /* 0x080fe20000000014 */
[----:B------:R-:W-:Y:S01]  /*1b3d0*/  FMUL R20, R8, R159 ;  /* 0x0000009f08147220 */ /* 0x000fe20000400000 */
[----:B------:R-:W-:Y:S01]  /*1b3e0*/  FFMA R19, R14, -R157, R19 ;  /* 0x8000009d0e137223 */ /* 0x000fe20000000013 */
[----:B------:R-:W-:Y:S01]  /*1b3f0*/  FFMA R12, R10, R156, R13 ;  /* 0x0000009c0a0c7223 */ /* 0x000fe2000000000d */
[C---:B------:R-:W-:Y:S01]  /*1b400*/  FMUL R14, R11.reuse, R158 ;  /* 0x0000009e0b0e7220 */ /* 0x040fe20000400000 */
[-C--:B------:R-:W-:Y:S01]  /*1b410*/  FFMA R15, R8, R156.reuse, R15 ;  /* 0x0000009c080f7223 */ /* 0x080fe2000000000f */
[-C--:B------:R-:W-:Y:S01]  /*1b420*/  FFMA R20, R11, R156.reuse, -R20 ;  /* 0x0000009c0b147223 */ /* 0x080fe20000000814 */
[C---:B------:R-:W-:Y:S01]  /*1b430*/  FFMA R11, R9.reuse, R159, R12 ;  /* 0x0000009f090b7223 */ /* 0x040fe2000000000c */
[C---:B------:R-:W-:Y:S01]  /*1b440*/  FFMA R13, R9.reuse, R156, R14 ;  /* 0x0000009c090d7223 */ /* 0x040fe2000000000e */
[-C--:B------:R-:W-:Y:S01]  /*1b450*/  FFMA R12, R10, R158.reuse, R15 ;  /* 0x0000009e0a0c7223 */ /* 0x080fe2000000000f */
[CC--:B------:R-:W-:Y:S01]  /*1b460*/  FFMA R15, R9.reuse, -R158.reuse, R20 ;  /* 0x8000009e090f7223 */ /* 0x0c0fe20000000014 */
[C---:B------:R-:W-:Y:S01]  /*1b470*/  FFMA R14, R8.reuse, -R158, R11 ;  /* 0x8000009e080e7223 */ /* 0x040fe2000000000b */
[-C--:B------:R-:W-:Y:S01]  /*1b480*/  FFMA R13, R8, R157.reuse, R13 ;  /* 0x0000009d080d7223 */ /* 0x080fe2000000000d */
[-C--:B------:R-:W-:Y:S01]  /*1b490*/  FFMA R12, R9, -R157.reuse, R12 ;  /* 0x8000009d090c7223 */ /* 0x080fe2000000000c */
[----:B------:R-:W-:Y:S01]  /*1b4a0*/  @P2 MOV R8, R48 ;  /* 0x0000003000082202 */ /* 0x000fe20000000f00 */
[C---:B------:R-:W-:Y:S01]  /*1b4b0*/  FFMA R15, R10.reuse, -R157, R15 ;  /* 0x8000009d0a0f7223 */ /* 0x040fe2000000000f */
[----:B------:R-:W-:Y:S01]  /*1b4c0*/  @P2 MOV R9, R49 ;  /* 0x0000003100092202 */ /* 0x000fe20000000f00 */
[----:B------:R-:W-:-:S04]  /*1b4d0*/  FFMA R13, R10, -R159, R13 ;  /* 0x8000009f0a0d7223 */ /* 0x000fc8000000000d */
        /* <DEDUP_REMOVED lines=16> */
[----:B------:R-:W-:Y:S06]  /*1b5e0*/  BAR.SYNC.DEFER_BLOCKING 0x0 ;  /* 0x0000000000007b1d */ /* 0x000fec0000010000 */
[----:B------:R-:W0:Y:S04]  /*1b5f0*/  LDS.128 R20, [R3+UR8] ;  /* 0x0000000803147984 */ /* 0x000e280008000c00 */
        /* <DEDUP_REMOVED lines=15> */
[-C--:B------:R-:W-:Y:S01]  /*1b6f0*/  FFMA R5, R20, R157.reuse, R5 ;  /* 0x0000009d14057223 */ /* 0x080fe20000000005 */
[----:B------:R-:W-:Y:S01]  /*1b700*/  SEL R23, R154, RZ, !P1 ;  /* 0x000000ff9a177207 */ /* 0x000fe20004800000 */
[----:B------:R-:W-:Y:S01]  /*1b710*/  FFMA R4, R21, -R157, R4 ;  /* 0x8000009d15047223 */ /* 0x000fe20000000004 */
[----:B------:R-:W-:Y:S01]  /*1b720*/  FFMA R6, R20, -R158, R7 ;  /* 0x8000009e14067223 */ /* 0x000fe20000000007 */
[----:B------:R-:W-:Y:S01]  /*1b730*/  IADD3 R26, P1, PT, R48, UR4, RZ ;  /* 0x00000004301a7c10 */ /* 0x000fe2000ff3e0ff */
[C---:B------:R-:W-:Y:S01]  /*1b740*/  FFMA R5, R22.reuse, -R159, R5 ;  /* 0x8000009f16057223 */ /* 0x040fe20000000005 */
[----:B------:R-:W-:Y:S01]  /*1b750*/  SEL R21, R153, RZ, !P0 ;  /* 0x000000ff99157207 */ /* 0x000fe20004000000 */
[----:B------:R-:W-:Y:S01]  /*1b760*/  FFMA R7, R22, -R157, R24 ;  /* 0x8000009d16077223 */ /* 0x000fe20000000018 */
[----:B------:R-:W-:Y:S01]  /*1b770*/  SEL R20, R154, RZ, !P0 ;  /* 0x000000ff9a147207 */ /* 0x000fe20004000000 */
[----:B------:R-:W-:Y:S01]  /*1b780*/  FMUL R22, R16, R159 ;  /* 0x0000009f10167220 */ /* 0x000fe20000400000 */
[----:B------:R-:W-:-:S02]  /*1b790*/  IADD3.X R27, PT, PT, R49, UR5, RZ, P1, !PT ;  /* 0x00000005311b7c10 */ /* 0x000fc40008ffe4ff */
[----:B------:R-:W-:Y:S01]  /*1b7a0*/  ISETP.NE.U32.AND P1, PT, R21, RZ, PT ;  /* 0x000000ff1500720c */ /* 0x000fe20003f25070 */
[C---:B------:R-:W-:Y:S01]  /*1b7b0*/  FFMA R21, R19.reuse, R156, -R22 ;  /* 0x0000009c13157223 */ /* 0x040fe20000000816 */
[----:B------:R-:W-:Y:S01]  /*1b7c0*/  ISETP.NE.U32.AND P0, PT, R20, RZ, PT ;  /* 0x000000ff1400720c */ /* 0x000fe20003f05070 */
[----:B------:R-:W-:Y:S01]  /*1b7d0*/  FMUL R20, R19, R158 ;  /* 0x0000009e13147220 */ /* 0x000fe20000400000 */
[-C--:B------:R-:W-:Y:S01]  /*1b7e0*/  FFMA R22, R18, R156.reuse, R25 ;  /* 0x0000009c12167223 */ /* 0x080fe20000000019 */
[----:B------:R-:W-:Y:S01]  /*1b7f0*/  ISETP.NE.U32.AND P2, PT, R23, RZ, PT ;  /* 0x000000ff1700720c */ /* 0x000fe20003f45070 */
[-C--:B------:R-:W-:Y:S01]  /*1b800*/  FMUL R23, R19, R159.reuse ;  /* 0x0000009f13177220 */ /* 0x080fe20000400000 */
[CC--:B------:R-:W-:Y:S01]  /*1b810*/  FFMA R20, R17.reuse, R156.reuse, R20 ;  /* 0x0000009c11147223 */ /* 0x0c0fe20000000014 */
[C---:B------:R-:W-:Y:S01]  /*1b820*/  FFMA R19, R17.reuse, R159, R22 ;  /* 0x0000009f11137223 */ /* 0x040fe20000000016 */
[----:B------:R1:W-:Y:S01]  /*1b830*/  @P3 STG.E.128 desc[UR24][R26.64], R4 ;  /* 0x000000041a003986 */ /* 0x0003e2000c101d18 */
[C---:B------:R-:W-:Y:S01]  /*1b840*/  FFMA R23, R16.reuse, R156, R23 ;  /* 0x0000009c10177223 */ /* 0x040fe20000000017 */
[----:B------:R-:W-:Y:S01]  /*1b850*/  FFMA R21, R17, -R158, R21 ;  /* 0x8000009e11157223 */ /* 0x000fe20000000015 */
[----:B------:R-:W-:Y:S01]  /*1b860*/  FFMA R20, R16, R157, R20 ;  /* 0x0000009d10147223 */ /* 0x000fe20000000014 */
[----:B------:R-:W-:-:S04]  /*1b870*/  IADD3 R24, P3, PT, R50, UR4, RZ ;  /* 0x0000000432187c10 */ /* 0x000fc8000ff7e0ff */
[----:B------:R-:W-:Y:S01]  /*1b880*/  IADD3.X R25, PT, PT, R51, UR5, RZ, P3, !PT ;  /* 0x0000000533197c10 */ /* 0x000fe20009ffe4ff */
[-C--:B-1----:R-:W-:Y:S01]  /*1b890*/  FFMA R6, R16, -R158.reuse, R19 ;  /* 0x8000009e10067223 */ /* 0x082fe20000000013 */
[CC--:B--2---:R-:W-:Y:S01]  /*1b8a0*/  FMUL R19, R15.reuse, R157.reuse ;  /* 0x0000009d0f137220 */ /* 0x0c4fe20000400000 */
[C---:B------:R-:W-:Y:S01]  /*1b8b0*/  FFMA R4, R18.reuse, R158, R23 ;  /* 0x0000009e12047223 */ /* 0x040fe20000000017 */
[C---:B------:R-:W-:Y:S01]  /*1b8c0*/  FFMA R7, R18.reuse, -R157, R21 ;  /* 0x8000009d12077223 */ /* 0x040fe20000000015 */
[-C--:B------:R-:W-:Y:S01]  /*1b8d0*/  FFMA R5, R18, -R159.reuse, R20 ;  /* 0x8000009f12057223 */ /* 0x080fe20000000014 */
[-C--:B------:R-:W-:Y:S01]  /*1b8e0*/  FMUL R18, R12, R159.reuse ;  /* 0x0000009f0c127220 */ /* 0x080fe20000400000 */
[----:B------:R-:W-:Y:S01]  /*1b8f0*/  FFMA R16, R14, R156, R19 ;  /* 0x0000009c0e107223 */ /* 0x000fe20000000013 */
[C---:B------:R-:W-:Y:S01]  /*1b900*/  FMUL R19, R15.reuse, R159 ;  /* 0x0000009f0f137220 */ /* 0x040fe20000400000 */
[C---:B------:R-:W-:Y:S01]  /*1b910*/  FMUL R20, R15.reuse, R158 ;  /* 0x0000009e0f147220 */ /* 0x040fe20000400000 */
[-C--:B------:R-:W-:Y:S01]  /*1b920*/  FFMA R21, R15, R156.reuse, -R18 ;  /* 0x0000009c0f157223 */ /* 0x080fe20000000812 */
[----:B------:R-:W-:Y:S01]  /*1b930*/  FFMA R4, R17, -R157, R4 ;  /* 0x8000009d11047223 */ /* 0x000fe20000000004 */
[-C--:B------:R-:W-:Y:S01]  /*1b940*/  FFMA R15, R12, R156.reuse, R19 ;  /* 0x0000009c0c0f7223 */ /* 0x080fe20000000013 */
[C---:B------:R-:W-:Y:S01]  /*1b950*/  FFMA R20, R13.reuse, R156, R20 ;  /* 0x0000009c0d147223 */ /* 0x040fe20000000014 */
[C---:B------:R-:W-:Y:S01]  /*1b960*/  FFMA R17, R13.reuse, R159, R16 ;  /* 0x0000009f0d117223 */ /* 0x040fe20000000010 */
[CC--:B------:R-:W-:Y:S01]  /*1b970*/  FFMA R19, R13.reuse, -R158.reuse, R21 ;  /* 0x8000009e0d137223 */ /* 0x0c0fe20000000015 */
[-C--:B------:R-:W-:Y:S01]  /*1b980*/  FFMA R16, R14, R158.reuse, R15 ;  /* 0x0000009e0e107223 */ /* 0x080fe2000000000f */
[C---:B------:R-:W-:Y:S01]  /*1b990*/  FFMA R20, R12.reuse, R157, R20 ;  /* 0x0000009d0c147223 */ /* 0x040fe20000000014 */
[----:B------:R-:W-:Y:S01]  /*1b9a0*/  FFMA R18, R12, -R158, R17 ;  /* 0x8000009e0c127223 */ /* 0x000fe20000000011 */
[----:B0-----:R-:W-:Y:S01]  /*1b9b0*/  FMUL R12, R8, R159 ;  /* 0x0000009f080c7220 */ /* 0x001fe20000400000 */
[-C--:B------:R-:W-:Y:S01]  /*1b9c0*/  FFMA R16, R13, -R157.reuse, R16 ;  /* 0x8000009d0d107223 */ /* 0x080fe20000000010 */
[C---:B------:R-:W-:Y:S01]  /*1b9d0*/  FMUL R13, R11.reuse, R157 ;  /* 0x0000009d0b0d7220 */ /* 0x040fe20000400000 */
[C---:B------:R-:W-:Y:S01]  /*1b9e0*/  FMUL R21, R11.reuse, R159 ;  /* 0x0000009f0b157220 */ /* 0x040fe20000400000 */
[C---:B------:R-:W-:Y:S01]  /*1b9f0*/  FFMA R19, R14.reuse, -R157, R19 ;  /* 0x8000009d0e137223 */ /* 0x040fe20000000013 */
[-C--:B------:R-:W-:Y:S01]  /*1ba00*/  FFMA R17, R14, -R159.reuse, R20 ;  /* 0x8000009f0e117223 */ /* 0x080fe20000000014 */
[C---:B------:R-:W-:Y:S01]  /*1ba10*/  FFMA R15, R11.reuse, R156, -R12 ;  /* 0x0000009c0b0f7223 */ /* 0x040fe2000000080c */
[----:B------:R-:W-:Y:S01]  /*1ba20*/  FMUL R14, R11, R158 ;  /* 0x0000009e0b0e7220 */ /* 0x000fe20000400000 */
[-C--:B------:R-:W-:Y:S01]  /*1ba30*/  FFMA R12, R10, R156.reuse, R13 ;  /* 0x0000009c0a0c7223 */ /* 0x080fe2000000000d */
[----:B------:R-:W-:Y:S01]  /*1ba40*/  FFMA R21, R8, R156, R21 ;  /* 0x0000009c08157223 */ /* 0x000fe20000000015 */
[C---:B------:R-:W-:Y:S01]  /*1ba50*/  FFMA R15, R9.reuse, -R158, R15 ;  /* 0x8000009e090f7223 */ /* 0x040fe2000000000f */
[C---:B------:R-:W-:Y:S01]  /*1ba60*/  FFMA R14, R9.reuse, R156, R14 ;  /* 0x0000009c090e7223 */ /* 0x040fe2000000000e */
[C---:B------:R-:W-:Y:S01]  /*1ba70*/  FFMA R11, R9.reuse, R159, R12 ;  /* 0x0000009f090b7223 */ /* 0x040fe2000000000c */
[CC--:B------:R-:W-:Y:S01]  /*1ba80*/  FFMA R12, R10.reuse, R158.reuse, R21 ;  /* 0x0000009e0a0c7223 */ /* 0x0c0fe20000000015 */
[-C--:B------:R-:W-:Y:S01]  /*1ba90*/  FFMA R15, R10, -R157.reuse, R15 ;  /* 0x8000009d0a0f7223 */ /* 0x080fe2000000000f */
[CC--:B------:R-:W-:Y:S01]  /*1baa0*/  FFMA R13, R8.reuse, R157.reuse, R14 ;  /* 0x0000009d080d7223 */ /* 0x0c0fe2000000000e */
[----:B------:R-:W-:Y:S01]  /*1bab0*/  FFMA R14, R8, -R158, R11 ;  /* 0x8000009e080e7223 */ /* 0x000fe2000000000b */
[----:B------:R-:W-:Y:S01]  /*1bac0*/  FFMA R12, R9, -R157, R12 ;  /* 0x8000009d090c7223 */ /* 0x000fe2000000000c */
[----:B------:R-:W-:Y:S01]  /*1bad0*/  @P2 MOV R8, R26 ;  /* 0x0000001a00082202 */ /* 0x000fe20000000f00 */
[----:B------:R-:W-:Y:S01]  /*1bae0*/  FFMA R13, R10, -R159, R13 ;  /* 0x8000009f0a0d7223 */ /* 0x000fe2000000000d */
[----:B------:R-:W-:-:S05]  /*1baf0*/  @P2 MOV R9, R27 ;  /* 0x0000001b00092202 */ /* 0x000fca0000000f00 */
[----:B------:R0:W-:Y:S01]  /*1bb00*/  @P2 STG.E.128 desc[UR24][R8.64+0x200], R4 ;  /* 0x0002000408002986 */ /* 0x0001e2000c101d18 */
[----:B------:R-:W-:-:S03]  /*1bb10*/  IADD3 R26, P2, PT, R26, UR4, RZ ;  /* 0x000000041a1a7c10 */ /* 0x000fc6000ff5e0ff */
[----:B------:R-:W-:Y:S01]  /*1bb20*/  @P1 STG.E.128 desc[UR24][R24.64], R16 ;  /* 0x0000001018001986 */ /* 0x000fe2000c101d18 */
[----:B------:R-:W-:Y:S02]  /*1bb30*/  IADD3.X R27, PT, PT, R27, UR5, RZ, P2, !PT ;  /* 0x000000051b1b7c10 */ /* 0x000fe400097fe4ff */
        /* <DEDUP_REMOVED lines=31> */
[-C--:B------:R-:W-:Y:S01]  /*1bd30*/  FFMA R4, R21, -R157.reuse, R4 ;  /* 0x8000009d15047223 */ /* 0x080fe20000000004 */
[----:B------:R-:W-:Y:S01]  /*1bd40*/  SEL R21, R153, RZ, !P0 ;  /* 0x000000ff99157207 */ /* 0x000fe20004000000 */
[CC--:B------:R-:W-:Y:S01]  /*1bd50*/  FFMA R5, R20.reuse, R157.reuse, R5 ;  /* 0x0000009d14057223 */ /* 0x0c0fe20000000005 */
[-C--:B------:R-:W-:Y:S01]  /*1bd60*/  FFMA R6, R20, -R158.reuse, R7 ;  /* 0x8000009e14067223 */ /* 0x080fe20000000007 */
[----:B------:R-:W-:Y:S01]  /*1bd70*/  SEL R23, R154, RZ, !P1 ;  /* 0x000000ff9a177207 */ /* 0x000fe20004800000 */
[----:B------:R-:W-:Y:S01]  /*1bd80*/  FFMA R7, R22, -R157, R28 ;  /* 0x8000009d16077223 */ /* 0x000fe2000000001c */
[----:B------:R-:W-:Y:S01]  /*1bd90*/  SEL R20, R154, RZ, !P0 ;  /* 0x000000ff9a147207 */ /* 0x000fe20004000000 */
[-C--:B------:R-:W-:Y:S01]  /*1bda0*/  FFMA R5, R22, -R159.reuse, R5 ;  /* 0x8000009f16057223 */ /* 0x080fe20000000005 */
[----:B------:R-:W-:Y:S01]  /*1bdb0*/  ISETP.NE.U32.AND P1, PT, R21, RZ, PT ;  /* 0x000000ff1500720c */ /* 0x000fe20003f25070 */
[CC--:B------:R-:W-:Y:S01]  /*1bdc0*/  FMUL R21, R19.reuse, R159.reuse ;  /* 0x0000009f13157220 */ /* 0x0c0fe20000400000 */
[----:B------:R-:W-:Y:S01]  /*1bdd0*/  FMUL R22, R16, R159 ;  /* 0x0000009f10167220 */ /* 0x000fe20000400000 */
[----:B------:R-:W-:Y:S01]  /*1bde0*/  ISETP.NE.U32.AND P0, PT, R20, RZ, PT ;  /* 0x000000ff1400720c */ /* 0x000fe20003f05070 */
[----:B------:R-:W-:Y:S01]  /*1bdf0*/  FMUL R20, R19, R158 ;  /* 0x0000009e13147220 */ /* 0x000fe20000400000 */
[----:B------:R-:W-:Y:S01]  /*1be00*/  ISETP.NE.U32.AND P2, PT, R23, RZ, PT ;  /* 0x000000ff1700720c */ /* 0x000fe20003f45070 */
[-C--:B------:R-:W-:Y:S01]  /*1be10*/  FFMA R21, R16, R156.reuse, R21 ;  /* 0x0000009c10157223 */ /* 0x080fe20000000015 */
[-C--:B------:R-:W-:Y:S01]  /*1be20*/  FFMA R23, R19, R156.reuse, -R22 ;  /* 0x0000009c13177223 */ /* 0x080fe20000000816 */
[CC--:B------:R-:W-:Y:S01]  /*1be30*/  FFMA R19, R17.reuse, R156.reuse, R20 ;  /* 0x0000009c11137223 */ /* 0x0c0fe20000000014 */
[C---:B------:R-:W-:Y:S01]  /*1be40*/  FFMA R22, R18.reuse, R156, R29 ;  /* 0x0000009c12167223 */ /* 0x040fe2000000001d */
[-C--:B------:R-:W-:Y:S01]  /*1be50*/  FFMA R20, R18, R158.reuse, R21 ;  /* 0x0000009e12147223 */ /* 0x080fe20000000015 */
[----:B------:R-:W-:Y:S01]  /*1be60*/  FFMA R21, R17, -R158, R23 ;  /* 0x8000009e11157223 */ /* 0x000fe20000000017 */
[----:B------:R1:W-:Y:S01]  /*1be70*/  @P3 STG.E.128 desc[UR24][R26.64], R4 ;  /* 0x000000041a003986 */ /* 0x0003e2000c101d18 */
[----:B------:R-:W-:-:S04]  /*1be80*/  IADD3 R24, P3, PT, R24, UR4, RZ ;  /* 0x0000000418187c10 */ /* 0x000fc8000ff7e0ff */
[----:B------:R-:W-:Y:S01]  /*1be90*/  IADD3.X R25, PT, PT, R25, UR5, RZ, P3, !PT ;  /* 0x0000000519197c10 */ /* 0x000fe20009ffe4ff */
[----:B-1----:R-:W-:Y:S01]  /*1bea0*/  FFMA R5, R16, R157, R19 ;  /* 0x0000009d10057223 */ /* 0x002fe20000000013 */
[C---:B------:R-:W-:Y:S01]  /*1beb0*/  FFMA R19, R17.reuse, R159, R22 ;  /* 0x0000009f11137223 */ /* 0x040fe20000000016 */
[-C--:B------:R-:W-:Y:S01]  /*1bec0*/  FFMA R4, R17, -R157.reuse, R20 ;  /* 0x8000009d11047223 */ /* 0x080fe20000000014 */
[----:B------:R-:W-:Y:S01]  /*1bed0*/  FFMA R7, R18, -R157, R21 ;  /* 0x8000009d12077223 */ /* 0x000fe20000000015 */
[C---:B--2---:R-:W-:Y:S01]  /*1bee0*/  FMUL R21, R15.reuse, R159 ;  /* 0x0000009f0f157220 */ /* 0x044fe20000400000 */
[C---:B------:R-:W-:Y:S01]  /*1bef0*/  FMUL R17, R15.reuse, R157 ;  /* 0x0000009d0f117220 */ /* 0x040fe20000400000 */
[-C--:B------:R-:W-:Y:S01]  /*1bf00*/  FMUL R20, R15, R158.reuse ;  /* 0x0000009e0f147220 */ /* 0x080fe20000400000 */
[----:B------:R-:W-:Y:S01]  /*1bf10*/  FFMA R6, R16, -R158, R19 ;  /* 0x8000009e10067223 */ /* 0x000fe20000000013 */
[-C--:B------:R-:W-:Y:S01]  /*1bf20*/  FFMA R5, R18, -R159.reuse, R5 ;  /* 0x8000009f12057223 */ /* 0x080fe20000000005 */
[CC--:B------:R-:W-:Y:S01]  /*1bf30*/  FMUL R16, R12.reuse, R159.reuse ;  /* 0x0000009f0c107220 */ /* 0x0c0fe20000400000 */
[-C--:B------:R-:W-:Y:S01]  /*1bf40*/  FFMA R21, R12, R156.reuse, R21 ;  /* 0x0000009c0c157223 */ /* 0x080fe20000000015 */
[-C--:B------:R-:W-:Y:S01]  /*1bf50*/  FFMA R18, R14, R156.reuse, R17 ;  /* 0x0000009c0e127223 */ /* 0x080fe20000000011 */
[-C--:B------:R-:W-:Y:S01]  /*1bf60*/  FFMA R17, R13, R156.reuse, R20 ;  /* 0x0000009c0d117223 */ /* 0x080fe20000000014 */
[-C--:B0-----:R-:W-:Y:S01]  /*1bf70*/  FMUL R20, R8, R159.reuse ;  /* 0x0000009f08147220 */ /* 0x081fe20000400000 */
[----:B------:R-:W-:Y:S01]  /*1bf80*/  FFMA R19, R15, R156, -R16 ;  /* 0x0000009c0f137223 */ /* 0x000fe20000000810 */
[----:B------:R-:W-:Y:S01]  /*1bf90*/  FFMA R16, R14, R158, R21 ;  /* 0x0000009e0e107223 */ /* 0x000fe20000000015 */
[----:B------:R-:W-:Y:S01]  /*1bfa0*/  FFMA R15, R13, R159, R18 ;  /* 0x0000009f0d0f7223 */ /* 0x000fe20000000012 */
[----:B------:R-:W-:Y:S01]  /*1bfb0*/  FFMA R20, R11, R156, -R20 ;  /* 0x0000009c0b147223 */ /* 0x000fe20000000814 */
[CC--:B------:R-:W-:Y:S01]  /*1bfc0*/  FFMA R17, R12.reuse, R157.reuse, R17 ;  /* 0x0000009d0c117223 */ /* 0x0c0fe20000000011 */
[CC--:B------:R-:W-:Y:S01]  /*1bfd0*/  FFMA R19, R13.reuse, -R158.reuse, R19 ;  /* 0x8000009e0d137223 */ /* 0x0c0fe20000000013 */
[----:B------:R-:W-:Y:S01]  /*1bfe0*/  FFMA R16, R13, -R157, R16 ;  /* 0x8000009d0d107223 */ /* 0x000fe20000000010 */
[-C--:B------:R-:W-:Y:S01]  /*1bff0*/  FFMA R18, R12, -R158.reuse, R15 ;  /* 0x8000009e0c127223 */ /* 0x080fe2000000000f */
[C---:B------:R-:W-:Y:S01]  /*1c000*/  FMUL R15, R11.reuse, R159 ;  /* 0x0000009f0b0f7220 */ /* 0x040fe20000400000 */
[C---:B------:R-:W-:Y:S01]  /*1c010*/  FMUL R13, R11.reuse, R157 ;  /* 0x0000009d0b0d7220 */ /* 0x040fe20000400000 */
[-C--:B------:R-:W-:Y:S01]  /*1c020*/  FMUL R12, R11, R158.reuse ;  /* 0x0000009e0b0c7220 */ /* 0x080fe20000400000 */
[C---:B------:R-:W-:Y:S01]  /*1c030*/  FFMA R20, R9.reuse, -R158, R20 ;  /* 0x8000009e09147223 */ /* 0x040fe20000000014 */
[C---:B------:R-:W-:Y:S01]  /*1c040*/  FFMA R17, R14.reuse, -R159, R17 ;  /* 0x8000009f0e117223 */ /* 0x040fe20000000011 */
[-C--:B------:R-:W-:Y:S01]  /*1c050*/  FFMA R19, R14, -R157.reuse, R19 ;  /* 0x8000009d0e137223 */ /* 0x080fe20000000013 */
[-C--:B------:R-:W-:Y:S01]  /*1c060*/  FFMA R11, R8, R156.reuse, R15 ;  /* 0x0000009c080b7223 */ /* 0x080fe2000000000f */
[CC--:B------:R-:W-:Y:S01]  /*1c070*/  FFMA R14, R10.reuse, R156.reuse, R13 ;  /* 0x0000009c0a0e7223 */ /* 0x0c0fe2000000000d */
[C---:B------:R-:W-:Y:S01]  /*1c080*/  FFMA R13, R9.reuse, R156, R12 ;  /* 0x0000009c090d7223 */ /* 0x040fe2000000000c */
[C---:B------:R-:W-:Y:S01]  /*1c090*/  FFMA R15, R10.reuse, -R157, R20 ;  /* 0x8000009d0a0f7223 */ /* 0x040fe20000000014 */
[----:B------:R-:W-:Y:S01]  /*1c0a0*/  @P2 MOV R20, R26 ;  /* 0x0000001a00142202 */ /* 0x000fe20000000f00 */
[-C--:B------:R-:W-:Y:S01]  /*1c0b0*/  FFMA R12, R10, R158.reuse, R11 ;  /* 0x0000009e0a0c7223 */ /* 0x080fe2000000000b */
[----:B------:R-:W-:Y:S01]  /*1c0c0*/  @P2 MOV R21, R27 ;  /* 0x0000001b00152202 */ /* 0x000fe20000000f00 */
[C---:B------:R-:W-:Y:S01]  /*1c0d0*/  FFMA R11, R9.reuse, R159, R14 ;  /* 0x0000009f090b7223 */ /* 0x040fe2000000000e */
[-C--:B------:R-:W-:Y:S01]  /*1c0e0*/  FFMA R13, R8, R157.reuse, R13 ;  /* 0x0000009d080d7223 */ /* 0x080fe2000000000d */
[----:B------:R-:W-:Y:S01]  /*1c0f0*/  FFMA R12, R9, -R157, R12 ;  /* 0x8000009d090c7223 */ /* 0x000fe2000000000c */
[----:B------:R-:W-:Y:S01]  /*1c100*/  IADD3 R26, P5, PT, R26, UR4, RZ ;  /* 0x000000041a1a7c10 */ /* 0x000fe2000ffbe0ff */
[----:B------:R-:W-:Y:S01]  /*1c110*/  @P2 STG.E.128 desc[UR24][R20.64+0x200], R4 ;  /* 0x0002000414002986 */ /* 0x000fe2000c101d18 */
[----:B------:R-:W-:Y:S01]  /*1c120*/  FFMA R14, R8, -R158, R11 ;  /* 0x8000009e080e7223 */ /* 0x000fe2000000000b */
[----:B------:R-:W-:Y:S01]  /*1c130*/  FFMA R13, R10, -R159, R13 ;  /* 0x8000009f0a0d7223 */ /* 0x000fe2000000000d */
[----:B------:R-:W-:Y:S01]  /*1c140*/  IADD3.X R27, PT, PT, R27, UR5, RZ, P5, !PT ;  /* 0x000000051b1b7c10 */ /* 0x000fe2000affe4ff */
[----:B------:R0:W-:Y:S02]  /*1c150*/  @P1 STG.E.128 desc[UR24][R24.64], R16 ;  /* 0x0000001018001986 */ /* 0x0001e4000c101d18 */
[----:B0-----:R-:W-:-:S02]  /*1c160*/  @P0 MOV R16, R24 ;  /* 0x0000001800100202 */ /* 0x001fc40000000f00 */
[----:B------:R-:W-:Y:S02]  /*1c170*/  @P0 MOV R17, R25 ;  /* 0x0000001900110202 */ /* 0x000fe40000000f00 */
[C---:B------:R-:W-:Y:S02]  /*1c180*/  IADD3 R18, PT, PT, R155.reuse, 0x1c, RZ ;  /* 0x0000001c9b127810 */ /* 0x040fe40007ffe0ff */
[----:B------:R-:W-:Y:S01]  /*1c190*/  IADD3 R155, PT, PT, R155, 0x1e, RZ ;  /* 0x0000001e9b9b7810 */ /* 0x000fe20007ffe0ff */
[----:B------:R0:W-:Y:S01]  /*1c1a0*/  @P0 STG.E.128 desc[UR24][R16.64+0x200], R12 ;  /* 0x0002000c10000986 */ /* 0x0001e2000c101d18 */
[----:B------:R-:W-:Y:S01]  /*1c1b0*/  BAR.SYNC.DEFER_BLOCKING 0x0 ;  /* 0x0000000000007b1d */ /* 0x000fe20000010000 */
[----:B------:R-:W-:Y:S02]  /*1c1c0*/  ISETP.GE.AND P1, PT, R18, UR9, PT ;  /* 0x0000000912007c0c */ /* 0x000fe4000bf26270 */
[----:B------:R-:W-:-:S03]  /*1c1d0*/  ISETP.GE.AND P0, PT, R155, UR9, PT ;  /* 0x000000099b007c0c */ /* 0x000fc6000bf06270 */
[----:B------:R-:W-:Y:S04]  /*1c1e0*/  STS.128 [R152], R32 ;  /* 0x0000002098007388 */ /* 0x000fe80000000c00 */
[----:B------:R-:W-:Y:S01]  /*1c1f0*/  STS.128 [R152+0x80], R36 ;  /* 0x0000802498007388 */ /* 0x000fe20000000c00 */
[----:B0-----:R-:W-:Y:S02]  /*1c200*/  SEL R17, R153, RZ, !P1 ;  /* 0x000000ff99117207 */ /* 0x001fe40004800000 */
[----:B------:R-:W-:Y:S01]  /*1c210*/  SEL R16, R154, RZ, !P1 ;  /* 0x000000ff9a107207 */ /* 0x000fe20004800000 */
[----:B------:R-:W-:Y:S01]  /*1c220*/  STS.128 [R152+0x100], R96 ;  /* 0x0001006098007388 */ /* 0x000fe20000000c00 */
[----:B------:R-:W-:Y:S02]  /*1c230*/  ISETP.NE.U32.AND P3, PT, R17, RZ, PT ;  /* 0x000000ff1100720c */ /* 0x000fe40003f65070 */
[----:B------:R-:W-:Y:S01]  /*1c240*/  ISETP.NE.U32.AND P2, PT, R16, RZ, PT ;  /* 0x000000ff1000720c */ /* 0x000fe20003f45070 */
[----:B------:R-:W-:Y:S01]  /*1c250*/  STS.128 [R152+0x180], R100 ;  /* 0x0001806498007388 */ /* 0x000fe20000000c00 */
[----:B------:R-:W-:-:S02]  /*1c260*/  SEL R153, R153, RZ, !P0 ;  /* 0x000000ff99997207 */ /* 0x000fc40004000000 */
[----:B------:R-:W-:Y:S01]  /*1c270*/  SEL R154, R154, RZ, !P0 ;  /* 0x000000ff9a9a7207 */ /* 0x000fe20004000000 */
[----:B------:R-:W-:Y:S01]  /*1c280*/  BAR.SYNC.DEFER_BLOCKING 0x0 ;  /* 0x0000000000007b1d */ /* 0x000fe20000010000 */
[----:B------:R-:W-:Y:S02]  /*1c290*/  ISETP.NE.U32.AND P1, PT, R153, RZ, PT ;  /* 0x000000ff9900720c */ /* 0x000fe40003f25070 */
[----:B------:R-:W-:-:S03]  /*1c2a0*/  ISETP.NE.U32.AND P0, PT, R154, RZ, PT ;  /* 0x000000ff9a00720c */ /* 0x000fc60003f05070 */
[----:B------:R-:W0:Y:S04]  /*1c2b0*/  LDS.128 R8, [R3+UR8] ;  /* 0x0000000803087984 */ /* 0x000e280008000c00 */
[----:B------:R-:W1:Y:S04]  /*1c2c0*/  LDS.128 R4, [R3+UR8+0x200] ;  /* 0x0002000803047984 */ /* 0x000e680008000c00 */
[----:B------:R-:W2:Y:S01]  /*1c2d0*/  LDS.128 R12, [R3+UR8+0x8a0] ;  /* 0x0008a008030c7984 */ /* 0x000ea20008000c00 */
[CC--:B0-----:R-:W-:Y:S01]  /*1c2e0*/  FMUL R18, R8.reuse, R159.reuse ;  /* 0x0000009f08127220 */ /* 0x0c1fe20000400000 */
        /* <DEDUP_REMOVED lines=8> */
[----:B------:R0:W5:Y:S01]  /*1c370*/  LDS.128 R16, [R3+UR8+0xaa0] ;  /* 0x000aa00803107984 */ /* 0x0001620008000c00 */
[-C--:B------:R-:W-:Y:S01]  /*1c380*/  FFMA R20, R10, R158.reuse, R11 ;  /* 0x0000009e0a147223 */ /* 0x080fe2000000000b */
[C---:B------:R-:W-:Y:S01]  /*1c390*/  FFMA R11, R9.reuse, R159, R22 ;  /* 0x0000009f090b7223 */ /* 0x040fe20000000016 */
[-C--:B------:R-:W-:Y:S01]  /*1c3a0*/  FFMA R21, R8, R157.reuse, R21 ;  /* 0x0000009d08157223 */ /* 0x080fe20000000015 */
[-C--:B------:R-:W-:Y:S01]  /*1c3b0*/  FFMA R23, R10, -R157.reuse, R23 ;  /* 0x8000009d0a177223 */ /* 0x080fe20000000017 */
[----:B------:R-:W-:Y:S01]  /*1c3c0*/  FFMA R20, R9, -R157, R20 ;  /* 0x8000009d09147223 */ /* 0x000fe20000000014 */
[-C--:B------:R-:W-:Y:S01]  /*1c3d0*/  FFMA R22, R8, -R158.reuse, R11 ;  /* 0x8000009e08167223 */ /* 0x080fe2000000000b */
[C---:B-1----:R-:W-:Y:S01]  /*1c3e0*/  FMUL R11, R7.reuse, R159 ;  /* 0x0000009f070b7220 */ /* 0x042fe20000400000 */
[C---:B------:R-:W-:Y:S01]  /*1c3f0*/  FMUL R9, R7.reuse, R157 ;  /* 0x0000009d07097220 */ /* 0x040fe20000400000 */
[-C--:B------:R-:W-:Y:S01]  /*1c400*/  FMUL R8, R4, R159.reuse ;  /* 0x0000009f04087220 */ /* 0x080fe20000400000 */
[----:B------:R-:W-:Y:S01]  /*1c410*/  FFMA R21, R10, -R159, R21 ;  /* 0x8000009f0a157223 */ /* 0x000fe20000000015 */
[----:B------:R-:W-:Y:S01]  /*1c420*/  FMUL R28, R7, R158 ;  /* 0x0000009e071c7220 */ /* 0x000fe20000400000 */
[----:B------:R-:W-:-:S03]  /*1c430*/  FFMA R10, R6, R156, R9 ;  /* 0x0000009c060a7223 */ /* 0x000fc60000000009 */
[----:B------:R-:W-:Y:S01]  /*1c440*/  FFMA R9, R5, R156, R28 ;  /* 0x0000009c05097223 */ /* 0x000fe2000000001c */
[----:B--2---:R-:W-:Y:S01]  /*1c450*/  FMUL R28, R15, R158 ;  /* 0x0000009e0f1c7220 */ /* 0x004fe20000400000 */
[----:B------:R1:W-:Y:S02]  /*1c460*/  @P3 STG.E.128 desc[UR24][R26.64], R20 ;  /* 0x000000141a003986 */ /* 0x0003e4000c101d18 */
[C---:B------:R-:W-:Y:S01]  /*1c470*/  FFMA R9, R4.reuse, R157, R9 ;  /* 0x0000009d04097223 */ /* 0x040fe20000000009 */
[-C--:B0-----:R-:W-:Y:S01]  /*1c480*/  FFMA R3, R4, R156.reuse, R11 ;  /* 0x0000009c04037223 */ /* 0x081fe2000000000b */
[----:B------:R-:W-:Y:S02]  /*1c490*/  FFMA R11, R7, R156, -R8 ;  /* 0x0000009c070b7223 */ /* 0x000fe40000000808 */
[CC--:B------:R-:W-:Y:S01]  /*1c4a0*/  FFMA R9, R6.reuse, -R159.reuse, R9 ;  /* 0x8000009f06097223 */ /* 0x0c0fe20000000009 */
[-C--:B------:R-:W-:Y:S01]  /*1c4b0*/  FFMA R8, R6, R158.reuse, R3 ;  /* 0x0000009e06087223 */ /* 0x080fe20000000003 */
[C---:B------:R-:W-:Y:S01]  /*1c4c0*/  FFMA R3, R5.reuse, R159, R10 ;  /* 0x0000009f05037223 */ /* 0x040fe2000000000a */
[----:B------:R-:W-:-:S02]  /*1c4d0*/  FFMA R11, R5, -R158, R11 ;  /* 0x8000009e050b7223 */ /* 0x000fc4000000000b */
[----:B------:R-:W-:Y:S01]  /*1c4e0*/  FFMA R8, R5, -R157, R8 ;  /* 0x8000009d05087223 */ /* 0x000fe20000000008 */
[----:B------:R-:W-:Y:S01]  /*1c4f0*/  FFMA R10, R4, -R158, R3 ;  /* 0x8000009e040a7223 */ /* 0x000fe20000000003 */
[C---:B------:R-:W-:Y:S01]  /*1c500*/  FMUL R3, R15.reuse, R159 ;  /* 0x0000009f0f037220 */ /* 0x040fe20000400000 */
[C---:B------:R-:W-:Y:S01]  /*1c510*/  FMUL R5, R15.reuse, R157 ;  /* 0x0000009d0f057220 */ /* 0x040fe20000400000 */
[----:B------:R-:W-:Y:S01]  /*1c520*/  FMUL R4, R12, R159 ;  /* 0x0000009f0c047220 */ /* 0x000fe20000400000 */
[----:B------:R-:W-:Y:S01]  /*1c530*/  FFMA R11, R6, -R157, R11 ;  /* 0x8000009d060b7223 */ /* 0x000fe2000000000b */
        /* <DEDUP_REMOVED lines=8> */
[----:B------:R-:W-:Y:S01]  /*1c5c0*/  FFMA R4, R13, -R157, R4 ;  /* 0x8000009d0d047223 */ /* 0x000fe20000000004 */
[----:B------:R-:W-:Y:S01]  /*1c5d0*/  FFMA R6, R12, -R158, R3 ;  /* 0x8000009e0c067223 */ /* 0x000fe20000000003 */
[----:B-----5:R-:W-:Y:S01]  /*1c5e0*/  FMUL R12, R16, R159 ;  /* 0x0000009f100c7220 */ /* 0x020fe20000400000 */
[C---:B------:R-:W-:Y:S01]  /*1c5f0*/  FMUL R13, R19.reuse, R157 ;  /* 0x0000009d130d7220 */ /* 0x040fe20000400000 */
[C---:B------:R-:W-:Y:S01]  /*1c600*/  FFMA R5, R14.reuse, -R159, R5 ;  /* 0x8000009f0e057223 */ /* 0x040fe20000000005 */
[----:B------:R-:W-:Y:S01]  /*1c610*/  FFMA R7, R14, -R157, R7 ;  /* 0x8000009d0e077223 */ /* 0x000fe20000000007 */
[CC--:B------:R-:W-:Y:S01]  /*1c620*/  FMUL R3, R19.reuse, R159.reuse ;  /* 0x0000009f13037220 */ /* 0x0c0fe20000400000 */
        /* <DEDUP_REMOVED lines=11> */
[----:B------:R-:W-:Y:S01]  /*1c6e0*/  IADD3 R16, P4, PT, R24, UR4, RZ ;  /* 0x0000000418107c10 */ /* 0x000fe2000ff9e0ff */
[----:B------:R-:W-:Y:S01]  /*1c6f0*/  FFMA R12, R17, -R157, R12 ;  /* 0x8000009d110c7223 */ /* 0x000fe2000000000c */
[----:B------:R-:W-:Y:S01]  /*1c700*/  FFMA R13, R18, -R159, R13 ;  /* 0x8000009f120d7223 */ /* 0x000fe2000000000d */
[----:B------:R1:W-:Y:S01]  /*1c710*/  @P2 STG.E.128 desc[UR24][R26.64+0x200], R8 ;  /* 0x000200081a002986 */ /* 0x0003e2000c101d18 */
[----:B------:R-:W-:-:S05]  /*1c720*/  IADD3.X R17, PT, PT, R25, UR5, RZ, P4, !PT ;  /* 0x0000000519117c10 */ /* 0x000fca000a7fe4ff */
[----:B------:R1:W-:Y:S04]  /*1c730*/  @P1 STG.E.128 desc[UR24][R16.64], R4 ;  /* 0x0000000410001986 */ /* 0x0003e8000c101d18 */
[----:B------:R1:W-:Y:S02]  /*1c740*/  @P0 STG.E.128 desc[UR24][R16.64+0x200], R12 ;  /* 0x0002000c10000986 */ /* 0x0003e4000c101d18 */
.L_x_20:
[----:B------:R-:W-:Y:S05]  /*1c750*/  BSYNC.RECONVERGENT B0 ;  /* 0x0000000000007941 */ /* 0x000fea0003800200 */
.L_x_18:
[----:B------:R-:W-:Y:S05]  /*1c760*/  @!P6 EXIT ;  /* 0x000000000000e94d */ /* 0x000fea0003800000 */
[----:B------:R-:W2:Y:S08]  /*1c770*/  LDC R3, c[0x0][0x3d0] ;  /* 0x0000f400ff037b82 */ /* 0x000eb00000000800 */
[----:B------:R-:W-:Y:S01]  /*1c780*/  BAR.SYNC.DEFER_BLOCKING 0x0 ;  /* 0x0000000000007b1d */ /* 0x000fe20000010000 */
[----:B------:R-:W-:Y:S01]  /*1c790*/  ISETP.NE.AND P0, PT, R2, RZ, PT ;  /* 0x000000ff0200720c */ /* 0x000fe20003f05270 */
[----:B------:R-:W-:-:S05]  /*1c7a0*/  VIADD R0, R0, 0x1 ;  /* 0x0000000100007836 */ /* 0x000fca0000000000 */
[----:B--2---:R-:W-:-:S04]  /*1c7b0*/  ISETP.NE.AND P1, PT, R0, R3, PT ;  /* 0x000000030000720c */ /* 0x004fc80003f25270 */
[----:B------:R-:W-:-:S03]  /*1c7c0*/  SEL R3, R0, RZ, P1 ;  /* 0x000000ff00037207 */ /* 0x000fc60000800000 */
[----:B------:R-:W-:Y:S06]  /*1c7d0*/  @P0 EXIT ;  /* 0x000000000000094d */ /* 0x000fec0003800000 */
[----:B------:R-:W-:Y:S06]  /*1c7e0*/  MEMBAR.ALL.GPU ;  /* 0x0000000000007992 */ /* 0x000fec000000a000 */
[----:B------:R-:W-:-:S00]  /*1c7f0*/  ERRBAR ;  /* 0x00000000000079ab */ /* 0x000fc00000000000 */
[----:B------:R-:W-:Y:S06]  /*1c800*/  CGAERRBAR ;  /* 0x00000000000075ab */ /* 0x000fec0000000000 */
[----:B------:R-:W-:Y:S01]  /*1c810*/  STG.E.STRONG.GPU desc[UR24][R160.64], R3 ;  /* 0x00000003a0007986 */ /* 0x000fe2000c10f918 */
[----:B------:R-:W-:Y:S05]  /*1c820*/  EXIT ;  /* 0x000000000000794d */ /* 0x000fea0003800000 */
.L_x_21:
[----:B------:R-:W-:-:S00]  /*1c830*/  BRA `(.L_x_21) ;  /* 0xfffffffc00fc7947 */ /* 0x000fc0000383ffff */
[----:B------:R-:W-:-:S00]  /*1c840*/  NOP ;  /* 0x0000000000007918 */ /* 0x000fc00000000000 */
        /* <DEDUP_REMOVED lines=11> */
.L_x_22:


//--------------------- .nv.shared._ZN7cutlass6KernelINS_4conv6kernel23ImplicitGemmConvolutionINS1_11threadblock21ImplicitGemmPipelinedINS_4gemm9GemmShapeILi64ELi64ELi8EEENS4_12TileIteratorINS4_48Conv2dFpropActivationTileAccessIteratorOptimizedINS_11MatrixShapeILi64ELi8EEENS_10QuaternionIfEENS_6layout10TensorNHWCENS_9transform30PitchLinearStripminedThreadMapINS_16PitchLinearShapeILi8ELi64EEELi128ELi1EEENS_12AlignedArrayISE_Li1ELi16EEEEEEENSH_11threadblock19RegularTileIteratorISC_SE_NSF_11ColumnMajorELi1ENSH_33TransposePitchLinearThreadMapSimtISL_EELi16EEENS9_INS4_44Conv2dFpropFilterTileAccessIteratorOptimizedINSB_ILi8ELi64EEESE_SG_SL_SN_Lb0EEEEENSR_ISX_SE_NSF_8RowMajorELi0ESU_Li16EEESE_SG_NS6_11threadblock9MmaPolicyINS6_4warp7MmaSimtINS7_ILi32ELi32ELi8EEESE_SS_SE_S10_SE_S10_NS14_13MmaSimtPolicyINSB_ILi4ELi8EEENSF_19RowMajorInterleavedILi1EEENS7_ILi1ELi1ELi1EEEEELi1ELNS_16ComplexTransformE0ELS1D_0EbEENSB_ILi1ELi0EEENSB_ILi0ELi1EEELi1EEENS_21NumericArrayConverterISE_SE_Li4ELNS_15FloatRoundStyleE2ENSH_6thread14UnaryTransform8IdentityEEES1N_bEENS_8epilogue11threadblock8EpilogueIS8_S1E_Li1ENS1Q_22PredicatedTileIteratorINS1Q_26OutputTileOptimalThreadMapINS1Q_15OutputTileShapeILi64ELi1ELi4ELi2ELi1EEENS1U_ILi1ELi1ELi8ELi1ELi8EEELi128ELi1ELi128EEESE_Lb0ENSF_9NoPermuteELb0EEENS1P_4warp20FragmentIteratorSimtIS16_NS6_6thread3MmaINS7_ILi8ELi4ELi1EEESE_SS_SE_S10_SE_S10_NS_4arch13OpMultiplyAddEbEES10_S1C_EENS20_16TileIteratorSimtIS16_S27_SE_S10_S1C_EENS1Q_18SharedLoadIteratorINS1X_18CompactedThreadMapESE_Li16EEENS1P_6thread17LinearCombinationISE_Li1ESE_SE_LNS2E_9ScaleType4KindE0ELS1J_2ESE_EENSB_ILi0ELi5EEELi1ELi1EEENS12_30GemmIdentityThreadblockSwizzleILi1EEELNS1_8OperatorE0ENS1_17Conv2dProblemSizeELNS1_9GroupModeE0EEEEEvNT_6ParamsE --------------------------
	.section	.nv.shared._ZN7cutlass6KernelINS_4conv6kernel23ImplicitGemmConvolutionINS1_11threadblock21ImplicitGemmPipelinedINS_4gemm9GemmShapeILi64ELi64ELi8EEENS4_12TileIteratorINS4_48Conv2dFpropActivationTileAccessIteratorOptimizedINS_11MatrixShapeILi64ELi8EEENS_10QuaternionIfEENS_6layout10TensorNHWCENS_9transform30PitchLinearStripminedThreadMapINS_16PitchLinearShapeILi8ELi64EEELi128ELi1EEENS_12AlignedArrayISE_Li1ELi16EEEEEEENSH_11threadblock19RegularTileIteratorISC_SE_NSF_11ColumnMajorELi1ENSH_33TransposePitchLinearThreadMapSimtISL_EELi16EEENS9_INS4_44Conv2dFpropFilterTileAccessIteratorOptimizedINSB_ILi8ELi64EEESE_SG_SL_SN_Lb0EEEEENSR_ISX_SE_NSF_8RowMajorELi0ESU_Li16EEESE_SG_NS6_11threadblock9MmaPolicyINS6_4warp7MmaSimtINS7_ILi32ELi32ELi8EEESE_SS_SE_S10_SE_S10_NS14_13MmaSimtPolicyINSB_ILi4ELi8EEENSF_19RowMajorInterleavedILi1EEENS7_ILi1ELi1ELi1EEEEELi1ELNS_16ComplexTransformE0ELS1D_0EbEENSB_ILi1ELi0EEENSB_ILi0ELi1EEELi1EEENS_21NumericArrayConverterISE_SE_Li4ELNS_15FloatRoundStyleE2ENSH_6thread14UnaryTransform8IdentityEEES1N_bEENS_8epilogue11threadblock8EpilogueIS8_S1E_Li1ENS1Q_22PredicatedTileIteratorINS1Q_26OutputTileOptimalThreadMapINS1Q_15OutputTileShapeILi64ELi1ELi4ELi2ELi1EEENS1U_ILi1ELi1ELi8ELi1ELi8EEELi128ELi1ELi128EEESE_Lb0ENSF_9NoPermuteELb0EEENS1P_4warp20FragmentIteratorSimtIS16_NS6_6thread3MmaINS7_ILi8ELi4ELi1EEESE_SS_SE_S10_SE_S10_NS_4arch13OpMultiplyAddEbEES10_S1C_EENS20_16TileIteratorSimtIS16_S27_SE_S10_S1C_EENS1Q_18SharedLoadIteratorINS1X_18CompactedThreadMapESE_Li16EEENS1P_6thread17LinearCombinationISE_Li1ESE_SE_LNS2E_9ScaleType4KindE0ELS1J_2ESE_EENSB_ILi0ELi5EEELi1ELi1EEENS12_30GemmIdentityThreadblockSwizzleILi1EEELNS1_8OperatorE0ENS1_17Conv2dProblemSizeELNS1_9GroupModeE0EEEEEvNT_6ParamsE,"aw",@nobits
	.sectionflags	@""
	.align	16
	.zero		1024


//--------------------- .nv.shared.reserved.0     --------------------------
	.section	.nv.shared.reserved.0,"aw",@nobits
	.weak		__nv_reservedSMEM_offset_0_alias
	.size		__nv_reservedSMEM_offset_0_alias, 0, 64
	.other		__nv_reservedSMEM_offset_0_alias,@"STO_CUDA_RESERVED_SHARED STV_DEFAULT"
__nv_reservedSMEM_offset_0_alias:
	.zero		0
	.zero		64


//--------------------- .nv.global                --------------------------
	.section	.nv.global,"aw",@nobits
.nv.global:
	.type		_ZN34_INTERNAL_2b7260c5_4_k_cu_2106836d4cute1_E,@object
	.size		_ZN34_INTERNAL_2b7260c5_4_k_cu_2106836d4cute1_E,(_ZN34_INTERNAL_2b7260c5_4_k_cu_2106836d4cuda3std3__45__cpo6cbeginE - _ZN34_INTERNAL_2b7260c5_4_k_cu_2106836d4cute1_E)
_ZN34_INTERNAL_2b7260c5_4_k_cu_2106836d4cute1_E:
	.zero		1
	.type		_ZN34_INTERNAL_2b7260c5_4_k_cu_2106836d4cuda3std3__45__cpo6cbeginE,@object
	.size		_ZN34_INTERNAL_2b7260c5_4_k_cu_2106836d4cuda3std3__45__cpo6cbeginE,(_ZN34_INTERNAL_2b7260c5_4_k_cu_2106836d4cuda3std3__48in_placeE - _ZN34_INTERNAL_2b7260c5_4_k_cu_2106836d4cuda3std3__45__cpo6cbeginE)
_ZN34_INTERNAL_2b7260c5_4_k_cu_2106836d4cuda3std3__45__cpo6cbeginE:
	.zero		1
	.type		_ZN34_INTERNAL_2b7260c5_4_k_cu_2106836d4cuda3std3__48in_placeE,@object
	.size		_ZN34_INTERNAL_2b7260c5_4_k_cu_2106836d4cuda3std3__48in_placeE,(_ZN34_INTERNAL_2b7260c5_4_k_cu_2106836d4cuda3std6ranges3__45__cpo9iter_moveE - _ZN34_INTERNAL_2b7260c5_4_k_cu_2106836d4cuda3std3__48in_placeE)
_ZN34_INTERNAL_2b7260c5_4_k_cu_2106836d4cuda3std3__48in_placeE:
	.zero		1
	.type		_ZN34_INTERNAL_2b7260c5_4_k_cu_2106836d4cuda3std6ranges3__45__cpo9iter_moveE,@object
	.size		_ZN34_INTERNAL_2b7260c5_4_k_cu_2106836d4cuda3std6ranges3__45__cpo9iter_moveE,(_ZN34_INTERNAL_2b7260c5_4_k_cu_2106836d4cuda3std3__45__cpo5beginE - _ZN34_INTERNAL_2b7260c5_4_k_cu_2106836d4cuda3std6ranges3__45__cpo9iter_moveE)
_ZN34_INTERNAL_2b7260c5_4_k_cu_2106836d4cuda3std6ranges3__45__cpo9iter_moveE:
	.zero		1
	.type		_ZN34_INTERNAL_2b7260c5_4_k_cu_2106836d4cuda3std3__45__cpo5beginE,@object
	.size		_ZN34_INTERNAL_2b7260c5_4_k_cu_2106836d4cuda3std3__45__cpo5beginE,(_ZN34_INTERNAL_2b7260c5_4_k_cu_2106836d4cuda3std3__436_GLOBAL__N__2b7260c5_4_k_cu_2106836d6ignoreE - _ZN34_INTERNAL_2b7260c5_4_k_cu_2106836d4cuda3std3__45__cpo5beginE)
_ZN34_INTERNAL_2b7260c5_4_k_cu_2106836d4cuda3std3__45__cpo5beginE:
	.zero		1
	.type		_ZN34_INTERNAL_2b7260c5_4_k_cu_2106836d4cuda3std3__436_GLOBAL__N__2b7260c5_4_k_cu_2106836d6ignoreE,@object
	.size		_ZN34_INTERNAL_2b7260c5_4_k_cu_2106836d4cuda3std3__436_GLOBAL__N__2b7260c5_4_k_cu_2106836d6ignoreE,(_ZN34_INTERNAL_2b7260c5_4_k_cu_2106836d4cute7productE - _ZN34_INTERNAL_2b7260c5_4_k_cu_2106836d4cuda3std3__436_GLOBAL__N__2b7260c5_4_k_cu_2106836d6ignoreE)
_ZN34_INTERNAL_2b7260c5_4_k_cu_2106836d4cuda3std3__436_GLOBAL__N__2b7260c5_4_k_cu_2106836d6ignoreE:
	.zero		1
	.type		_ZN34_INTERNAL_2b7260c5_4_k_cu_2106836d4cute7productE,@object
	.size		_ZN34_INTERNAL_2b7260c5_4_k_cu_2106836d4cute7productE,(_ZN34_INTERNAL_2b7260c5_4_k_cu_2106836d4cuda3std3__45__cpo3endE - _ZN34_INTERNAL_2b7260c5_4_k_cu_2106836d4cute7productE)
_ZN34_INTERNAL_2b7260c5_4_k_cu_2106836d4cute7productE:
	.zero		1
	.type		_ZN34_INTERNAL_2b7260c5_4_k_cu_2106836d4cuda3std3__45__cpo3endE,@object
	.size		_ZN34_INTERNAL_2b7260c5_4_k_cu_2106836d4cuda3std3__45__cpo3endE,(_ZN34_INTERNAL_2b7260c5_4_k_cu_2106836d4cuda3std3__419piecewise_constructE - _ZN34_INTERNAL_2b7260c5_4_k_cu_2106836d4cuda3std3__45__cpo3endE)
_ZN34_INTERNAL_2b7260c5_4_k_cu_2106836d4cuda3std3__45__cpo3endE:
	.zero		1
	.type		_ZN34_INTERNAL_2b7260c5_4_k_cu_2106836d4cuda3std3__419piecewise_constructE,@object
	.size		_ZN34_INTERNAL_2b7260c5_4_k_cu_2106836d4cuda3std3__419piecewise_constructE,(_ZN34_INTERNAL_2b7260c5_4_k_cu_2106836d4cuda3std3__45__cpo4cendE - _ZN34_INTERNAL_2b7260c5_4_k_cu_2106836d4cuda3std3__419piecewise_constructE)
_ZN34_INTERNAL_2b7260c5_4_k_cu_2106836d4cuda3std3__419piecewise_constructE:
	.zero		1
	.type		_ZN34_INTERNAL_2b7260c5_4_k_cu_2106836d4cuda3std3__45__cpo4cendE,@object
	.size		_ZN34_INTERNAL_2b7260c5_4_k_cu_2106836d4cuda3std3__45__cpo4cendE,(_ZN34_INTERNAL_2b7260c5_4_k_cu_2106836d4cuda3std6ranges3__45__cpo4swapE - _ZN34_INTERNAL_2b7260c5_4_k_cu_2106836d4cuda3std3__45__cpo4cendE)
_ZN34_INTERNAL_2b7260c5_4_k_cu_2106836d4cuda3std3__45__cpo4cendE:
	.zero		1
	.type		_ZN34_INTERNAL_2b7260c5_4_k_cu_2106836d4cuda3std6ranges3__45__cpo4swapE,@object
	.size		_ZN34_INTERNAL_2b7260c5_4_k_cu_2106836d4cuda3std6ranges3__45__cpo4swapE,(.L_7 - _ZN34_INTERNAL_2b7260c5_4_k_cu_2106836d4cuda3std6ranges3__45__cpo4swapE)
_ZN34_INTERNAL_2b7260c5_4_k_cu_2106836d4cuda3std6ranges3__45__cpo4swapE:
	.zero		1
.L_7:


//--------------------- .nv.constant0._ZN7cutlass6KernelINS_4conv6kernel23ImplicitGemmConvolutionINS1_11threadblock21ImplicitGemmPipelinedINS_4gemm9GemmShapeILi64ELi64ELi8EEENS4_12TileIteratorINS4_48Conv2dFpropActivationTileAccessIteratorOptimizedINS_11MatrixShapeILi64ELi8EEENS_10QuaternionIfEENS_6layout10TensorNHWCENS_9transform30PitchLinearStripminedThreadMapINS_16PitchLinearShapeILi8ELi64EEELi128ELi1EEENS_12AlignedArrayISE_Li1ELi16EEEEEEENSH_11threadblock19RegularTileIteratorISC_SE_NSF_11ColumnMajorELi1ENSH_33TransposePitchLinearThreadMapSimtISL_EELi16EEENS9_INS4_44Conv2dFpropFilterTileAccessIteratorOptimizedINSB_ILi8ELi64EEESE_SG_SL_SN_Lb0EEEEENSR_ISX_SE_NSF_8RowMajorELi0ESU_Li16EEESE_SG_NS6_11threadblock9MmaPolicyINS6_4warp7MmaSimtINS7_ILi32ELi32ELi8EEESE_SS_SE_S10_SE_S10_NS14_13MmaSimtPolicyINSB_ILi4ELi8EEENSF_19RowMajorInterleavedILi1EEENS7_ILi1ELi1ELi1EEEEELi1ELNS_16ComplexTransformE0ELS1D_0EbEENSB_ILi1ELi0EEENSB_ILi0ELi1EEELi1EEENS_21NumericArrayConverterISE_SE_Li4ELNS_15FloatRoundStyleE2ENSH_6thread14UnaryTransform8IdentityEEES1N_bEENS_8epilogue11threadblock8EpilogueIS8_S1E_Li1ENS1Q_22PredicatedTileIteratorINS1Q_26OutputTileOptimalThreadMapINS1Q_15OutputTileShapeILi64ELi1ELi4ELi2ELi1EEENS1U_ILi1ELi1ELi8ELi1ELi8EEELi128ELi1ELi128EEESE_Lb0ENSF_9NoPermuteELb0EEENS1P_4warp20FragmentIteratorSimtIS16_NS6_6thread3MmaINS7_ILi8ELi4ELi1EEESE_SS_SE_S10_SE_S10_NS_4arch13OpMultiplyAddEbEES10_S1C_EENS20_16TileIteratorSimtIS16_S27_SE_S10_S1C_EENS1Q_18SharedLoadIteratorINS1X_18CompactedThreadMapESE_Li16EEENS1P_6thread17LinearCombinationISE_Li1ESE_SE_LNS2E_9ScaleType4KindE0ELS1J_2ESE_EENSB_ILi0ELi5EEELi1ELi1EEENS12_30GemmIdentityThreadblockSwizzleILi1EEELNS1_8OperatorE0ENS1_17Conv2dProblemSizeELNS1_9GroupModeE0EEEEEvNT_6ParamsE --------------------------
	.section	.nv.constant0._ZN7cutlass6KernelINS_4conv6kernel23ImplicitGemmConvolutionINS1_11threadblock21ImplicitGemmPipelinedINS_4gemm9GemmShapeILi64ELi64ELi8EEENS4_12TileIteratorINS4_48Conv2dFpropActivationTileAccessIteratorOptimizedINS_11MatrixShapeILi64ELi8EEENS_10QuaternionIfEENS_6layout10TensorNHWCENS_9transform30PitchLinearStripminedThreadMapINS_16PitchLinearShapeILi8ELi64EEELi128ELi1EEENS_12AlignedArrayISE_Li1ELi16EEEEEEENSH_11threadblock19RegularTileIteratorISC_SE_NSF_11ColumnMajorELi1ENSH_33TransposePitchLinearThreadMapSimtISL_EELi16EEENS9_INS4_44Conv2dFpropFilterTileAccessIteratorOptimizedINSB_ILi8ELi64EEESE_SG_SL_SN_Lb0EEEEENSR_ISX_SE_NSF_8RowMajorELi0ESU_Li16EEESE_SG_NS6_11threadblock9MmaPolicyINS6_4warp7MmaSimtINS7_ILi32ELi32ELi8EEESE_SS_SE_S10_SE_S10_NS14_13MmaSimtPolicyINSB_ILi4ELi8EEENSF_19RowMajorInterleavedILi1EEENS7_ILi1ELi1ELi1EEEEELi1ELNS_16ComplexTransformE0ELS1D_0EbEENSB_ILi1ELi0EEENSB_ILi0ELi1EEELi1EEENS_21NumericArrayConverterISE_SE_Li4ELNS_15FloatRoundStyleE2ENSH_6thread14UnaryTransform8IdentityEEES1N_bEENS_8epilogue11threadblock8EpilogueIS8_S1E_Li1ENS1Q_22PredicatedTileIteratorINS1Q_26OutputTileOptimalThreadMapINS1Q_15OutputTileShapeILi64ELi1ELi4ELi2ELi1EEENS1U_ILi1ELi1ELi8ELi1ELi8EEELi128ELi1ELi128EEESE_Lb0ENSF_9NoPermuteELb0EEENS1P_4warp20FragmentIteratorSimtIS16_NS6_6thread3MmaINS7_ILi8ELi4ELi1EEESE_SS_SE_S10_SE_S10_NS_4arch13OpMultiplyAddEbEES10_S1C_EENS20_16TileIteratorSimtIS16_S27_SE_S10_S1C_EENS1Q_18SharedLoadIteratorINS1X_18CompactedThreadMapESE_Li16EEENS1P_6thread17LinearCombinationISE_Li1ESE_SE_LNS2E_9ScaleType4KindE0ELS1J_2ESE_EENSB_ILi0ELi5EEELi1ELi1EEENS12_30GemmIdentityThreadblockSwizzleILi1EEELNS1_8OperatorE0ENS1_17Conv2dProblemSizeELNS1_9GroupModeE0EEEEEvNT_6ParamsE,"a",@progbits
	.sectionflags	@""
	.align	4
.nv.constant0._ZN7cutlass6KernelINS_4conv6kernel23ImplicitGemmConvolutionINS1_11threadblock21ImplicitGemmPipelinedINS_4gemm9GemmShapeILi64ELi64ELi8EEENS4_12TileIteratorINS4_48Conv2dFpropActivationTileAccessIteratorOptimizedINS_11MatrixShapeILi64ELi8EEENS_10QuaternionIfEENS_6layout10TensorNHWCENS_9transform30PitchLinearStripminedThreadMapINS_16PitchLinearShapeILi8ELi64EEELi128ELi1EEENS_12AlignedArrayISE_Li1ELi16EEEEEEENSH_11threadblock19RegularTileIteratorISC_SE_NSF_11ColumnMajorELi1ENSH_33TransposePitchLinearThreadMapSimtISL_EELi16EEENS9_INS4_44Conv2dFpropFilterTileAccessIteratorOptimizedINSB_ILi8ELi64EEESE_SG_SL_SN_Lb0EEEEENSR_ISX_SE_NSF_8RowMajorELi0ESU_Li16EEESE_SG_NS6_11threadblock9MmaPolicyINS6_4warp7MmaSimtINS7_ILi32ELi32ELi8EEESE_SS_SE_S10_SE_S10_NS14_13MmaSimtPolicyINSB_ILi4ELi8EEENSF_19RowMajorInterleavedILi1EEENS7_ILi1ELi1ELi1EEEEELi1ELNS_16ComplexTransformE0ELS1D_0EbEENSB_ILi1ELi0EEENSB_ILi0ELi1EEELi1EEENS_21NumericArrayConverterISE_SE_Li4ELNS_15FloatRoundStyleE2ENSH_6thread14UnaryTransform8IdentityEEES1N_bEENS_8epilogue11threadblock8EpilogueIS8_S1E_Li1ENS1Q_22PredicatedTileIteratorINS1Q_26OutputTileOptimalThreadMapINS1Q_15OutputTileShapeILi64ELi1ELi4ELi2ELi1EEENS1U_ILi1ELi1ELi8ELi1ELi8EEELi128ELi1ELi128EEESE_Lb0ENSF_9NoPermuteELb0EEENS1P_4warp20FragmentIteratorSimtIS16_NS6_6thread3MmaINS7_ILi8ELi4ELi1EEESE_SS_SE_S10_SE_S10_NS_4arch13OpMultiplyAddEbEES10_S1C_EENS20_16TileIteratorSimtIS16_S27_SE_S10_S1C_EENS1Q_18SharedLoadIteratorINS1X_18CompactedThreadMapESE_Li16EEENS1P_6thread17LinearCombinationISE_Li1ESE_SE_LNS2E_9ScaleType4KindE0ELS1J_2ESE_EENSB_ILi0ELi5EEELi1ELi1EEENS12_30GemmIdentityThreadblockSwizzleILi1EEELNS1_8OperatorE0ENS1_17Conv2dProblemSizeELNS1_9GroupModeE0EEEEEvNT_6ParamsE:
	.zero		1368


//--------------------- SYMBOLS --------------------------

	.type		.nv.reservedSmem.offset0,@object
	.size		.nv.reservedSmem.offset0,0x4
	.type		.nv.reservedSmem.cap,@object
	.size		.nv.reservedSmem.cap,0x4
